	.target	sm_90a

	.elftype	@"ET_EXEC"


//--------------------- .note.nv.tkinfo           --------------------------
	.section	.note.nv.tkinfo,"",@"SHT_NOTE"
	.sectionflags	@"SHF_NOTE_NV_TKINFO"
	.tkinfo
        /*0018*/ 	.word	0x00000002
        /*0030*/ 	.string	""
        /*0030*/ 	.string	"ptxas"
        /*0030*/ 	.string	"Cuda compilation tools, release 13.0, V13.0.88"
        /*0030*/ 	.string	"Build cuda_13.0.r13.0/compiler.36424714_0"
        /*0030*/ 	.string	"-v  -suppress-debug-info  -lineinfo  -arch sm_90a "



//--------------------- .note.nv.cuinfo           --------------------------
	.section	.note.nv.cuinfo,"",@"SHT_NOTE"
	.sectionflags	@"SHF_NOTE_NV_CUINFO"
        /*0018*/ 	.short	0x0002
        /*001a*/ 	.short	0x005a
        /*001c*/ 	.short	0x0082
	.zero		2


//--------------------- .nv.info                  --------------------------
	.section	.nv.info,"",@"SHT_CUDA_INFO"
	.align	4


	//----- nvinfo : EIATTR_REGCOUNT
	.align		4
        /*0000*/ 	.byte	0x04, 0x2f
        /*0002*/ 	.short	(.L_1 - .L_0)
	.align		4
.L_0:
        /*0004*/ 	.word	index@(gluon_wgmma)
        /*0008*/ 	.word	0x0000003a


	//----- nvinfo : EIATTR_FRAME_SIZE
	.align		4
.L_1:
        /*000c*/ 	.byte	0x04, 0x11
        /*000e*/ 	.short	(.L_3 - .L_2)
	.align		4
.L_2:
        /*0010*/ 	.word	index@(gluon_wgmma)
        /*0014*/ 	.word	0x00000000


	//----- nvinfo : EIATTR_MIN_STACK_SIZE
	.align		4
.L_3:
        /*0018*/ 	.byte	0x04, 0x12
        /*001a*/ 	.short	(.L_5 - .L_4)
	.align		4
.L_4:
        /*001c*/ 	.word	index@(gluon_wgmma)
        /*0020*/ 	.word	0x00000000
.L_5:


//--------------------- .nv.compat                --------------------------
	.section	.nv.compat,"",@"SHT_CUDA_COMPAT_INFO"
	.align	4
        /*0000*/ 	.byte	0x02, 0x09, 0x01, 0x00, 0x02, 0x02, 0x04, 0x00, 0x02, 0x05, 0x05, 0x00, 0x03, 0x07, 0x01, 0x01
        /*0010*/ 	.byte	0x02, 0x03, 0x03, 0x00, 0x02, 0x06, 0x01, 0x00, 0x04, 0x0b, 0x08, 0x00, 0x00, 0x00, 0x00, 0x00
        /*0020*/ 	.byte	0x00, 0x00, 0x00, 0x00


//--------------------- .nv.info.gluon_wgmma      --------------------------
	.section	.nv.info.gluon_wgmma,"",@"SHT_CUDA_INFO"
	.sectionflags	@""
	.align	4


	//----- nvinfo : EIATTR_CUDA_API_VERSION
	.align		4
        /*0000*/ 	.byte	0x04, 0x37
        /*0002*/ 	.short	(.L_7 - .L_6)
.L_6:
        /*0004*/ 	.word	0x00000082


	//----- nvinfo : EIATTR_KPARAM_INFO
	.align		4
.L_7:
        /*0008*/ 	.byte	0x04, 0x17
        /*000a*/ 	.short	(.L_9 - .L_8)
.L_8:
        /*000c*/ 	.word	0x00000000
        /*0010*/ 	.short	0x000a
        /*0012*/ 	.short	0x0048
        /*0014*/ 	.byte	0x00, 0xf4, 0x21, 0x00


	//----- nvinfo : EIATTR_KPARAM_INFO
	.align		4
.L_9:
        /*0018*/ 	.byte	0x04, 0x17
        /*001a*/ 	.short	(.L_11 - .L_10)
.L_10:
        /*001c*/ 	.word	0x00000000
        /*0020*/ 	.short	0x0009
        /*0022*/ 	.short	0x0040
        /*0024*/ 	.byte	0x00, 0xf4, 0x21, 0x00


	//----- nvinfo : EIATTR_KPARAM_INFO
	.align		4
.L_11:
        /*0028*/ 	.byte	0x04, 0x17
        /*002a*/ 	.short	(.L_13 - .L_12)
.L_12:
        /*002c*/ 	.word	0x00000000
        /*0030*/ 	.short	0x0008
        /*0032*/ 	.short	0x0038
        /*0034*/ 	.byte	0x00, 0xf0, 0x21, 0x00


	//----- nvinfo : EIATTR_KPARAM_INFO
	.align		4
.L_13:
        /*0038*/ 	.byte	0x04, 0x17
        /*003a*/ 	.short	(.L_15 - .L_14)
.L_14:
        /*003c*/ 	.word	0x00000000
        /*0040*/ 	.short	0x0007
        /*0042*/ 	.short	0x0030
        /*0044*/ 	.byte	0x00, 0xf0, 0x21, 0x00


	//----- nvinfo : EIATTR_KPARAM_INFO
	.align		4
.L_15:
        /*0048*/ 	.byte	0x04, 0x17
        /*004a*/ 	.short	(.L_17 - .L_16)
.L_16:
        /*004c*/ 	.word	0x00000000
        /*0050*/ 	.short	0x0006
        /*0052*/ 	.short	0x0028
        /*0054*/ 	.byte	0x00, 0xf0, 0x21, 0x00


	//----- nvinfo : EIATTR_KPARAM_INFO
	.align		4
.L_17:
        /*0058*/ 	.byte	0x04, 0x17
        /*005a*/ 	.short	(.L_19 - .L_18)
.L_18:
        /*005c*/ 	.word	0x00000000
        /*0060*/ 	.short	0x0005
        /*0062*/ 	.short	0x0020
        /*0064*/ 	.byte	0x00, 0xf0, 0x11, 0x00


	//----- nvinfo : EIATTR_KPARAM_INFO
	.align		4
.L_19:
        /*0068*/ 	.byte	0x04, 0x17
        /*006a*/ 	.short	(.L_21 - .L_20)
.L_20:
        /*006c*/ 	.word	0x00000000
        /*0070*/ 	.short	0x0004
        /*0072*/ 	.short	0x001c
        /*0074*/ 	.byte	0x00, 0xf0, 0x11, 0x00


	//----- nvinfo : EIATTR_KPARAM_INFO
	.align		4
.L_21:
        /*0078*/ 	.byte	0x04, 0x17
        /*007a*/ 	.short	(.L_23 - .L_22)
.L_22:
        /*007c*/ 	.word	0x00000000
        /*0080*/ 	.short	0x0003
        /*0082*/ 	.short	0x0018
        /*0084*/ 	.byte	0x00, 0xf0, 0x11, 0x00


	//----- nvinfo : EIATTR_KPARAM_INFO
	.align		4
.L_23:
        /*0088*/ 	.byte	0x04, 0x17
        /*008a*/ 	.short	(.L_25 - .L_24)
.L_24:
        /*008c*/ 	.word	0x00000000
        /*0090*/ 	.short	0x0002
        /*0092*/ 	.short	0x0010
        /*0094*/ 	.byte	0x00, 0xf4, 0x21, 0x00


	//----- nvinfo : EIATTR_KPARAM_INFO
	.align		4
.L_25:
        /*0098*/ 	.byte	0x04, 0x17
        /*009a*/ 	.short	(.L_27 - .L_26)
.L_26:
        /*009c*/ 	.word	0x00000000
        /*00a0*/ 	.short	0x0001
        /*00a2*/ 	.short	0x0008
        /*00a4*/ 	.byte	0x00, 0xf4, 0x21, 0x00


	//----- nvinfo : EIATTR_KPARAM_INFO
	.align		4
.L_27:
        /*00a8*/ 	.byte	0x04, 0x17
        /*00aa*/ 	.short	(.L_29 - .L_28)
.L_28:
        /*00ac*/ 	.word	0x00000000
        /*00b0*/ 	.short	0x0000
        /*00b2*/ 	.short	0x0000
        /*00b4*/ 	.byte	0x00, 0xf4, 0x21, 0x00


	//----- nvinfo : EIATTR_SPARSE_MMA_MASK
	.align		4
.L_29:
        /*00b8*/ 	.byte	0x03, 0x50
        /*00ba*/ 	.short	0x0000


	//----- nvinfo : EIATTR_MAXREG_COUNT
	.align		4
        /*00bc*/ 	.byte	0x03, 0x1b
        /*00be*/ 	.short	0x00ff


	//----- nvinfo : EIATTR_NUM_BARRIERS
	.align		4
        /*00c0*/ 	.byte	0x02, 0x4c
        /*00c2*/ 	.byte	0x01
	.zero		1


	//----- nvinfo : EIATTR_MERCURY_ISA_VERSION
	.align		4
        /*00c4*/ 	.byte	0x03, 0x5f
        /*00c6*/ 	.short	0x0101


	//----- nvinfo : EIATTR_INT_WARP_WIDE_INSTR_OFFSETS
	.align		4
        /*00c8*/ 	.byte	0x04, 0x31
        /*00ca*/ 	.short	(.L_31 - .L_30)


	//   ....[0]....
.L_30:
        /*00cc*/ 	.word	0x00001360


	//   ....[1]....
        /*00d0*/ 	.word	0x00001380


	//   ....[2]....
        /*00d4*/ 	.word	0x00001390


	//   ....[3]....
        /*00d8*/ 	.word	0x000013a0


	//   ....[4]....
        /*00dc*/ 	.word	0x000014b0


	//   ....[5]....
        /*00e0*/ 	.word	0x00001790


	//   ....[6]....
        /*00e4*/ 	.word	0x000017a0


	//   ....[7]....
        /*00e8*/ 	.word	0x00001820


	//   ....[8]....
        /*00ec*/ 	.word	0x00001850


	//   ....[9]....
        /*00f0*/ 	.word	0x00001e80


	//   ....[10]....
        /*00f4*/ 	.word	0x00001e90


	//----- nvinfo : EIATTR_COOP_GROUP_MASK_REGIDS
	.align		4
.L_31:
        /*00f8*/ 	.byte	0x04, 0x29
        /*00fa*/ 	.short	(.L_33 - .L_32)


	//   ....[0]....
.L_32:
        /*00fc*/ 	.word	0xffffffff


	//   ....[1]....
        /*0100*/ 	.word	0xffffffff


	//   ....[2]....
        /*0104*/ 	.word	0xffffffff


	//----- nvinfo : EIATTR_COOP_GROUP_INSTR_OFFSETS
	.align		4
.L_33:
        /*0108*/ 	.byte	0x04, 0x28
        /*010a*/ 	.short	(.L_35 - .L_34)


	//   ....[0]....
.L_34:
        /*010c*/ 	.word	0x00000150


	//   ....[1]....
        /*0110*/ 	.word	0x00000700


	//   ....[2]....
        /*0114*/ 	.word	0x00000cf0


	//----- nvinfo : EIATTR_MBARRIER_INSTR_OFFSETS
	.align		4
.L_35:
        /*0118*/ 	.byte	0x04, 0x39
        /*011a*/ 	.short	(.L_37 - .L_36)


	//   ....[0]....
.L_36:
        /*011c*/ 	.word	0x00001500
        /*0120*/ 	.word	0x000000ff
        /*0124*/ 	.word	0x00030000
        /*0128*/ 	.short	0x0100
        /*012a*/ 	.byte	0x0c
	.zero		1


	//   ....[1]....
        /*012c*/ 	.word	0x00001520
        /*0130*/ 	.word	0x000000ff
        /*0134*/ 	.word	0x00030008
        /*0138*/ 	.short	0x0100
        /*013a*/ 	.byte	0x0c
	.zero		1


	//   ....[2]....
        /*013c*/ 	.word	0x00001550
        /*0140*/ 	.word	0x000000ff
        /*0144*/ 	.word	0x00030010
        /*0148*/ 	.short	0x0100
        /*014a*/ 	.byte	0x0c
	.zero		1


	//   ....[3]....
        /*014c*/ 	.word	0x00001570
        /*0150*/ 	.word	0x000000ff
        /*0154*/ 	.word	0x00030018
        /*0158*/ 	.short	0x0100
        /*015a*/ 	.byte	0x0c
	.zero		1


	//   ....[4]....
        /*015c*/ 	.word	0x00001900
        /*0160*/ 	.word	0x000000ff
        /*0164*/ 	.word	0x00030000
        /*0168*/ 	.short	0x010a
        /*016a*/ 	.byte	0x20
	.zero		1


	//   ....[5]....
        /*016c*/ 	.word	0x00001d20
        /*0170*/ 	.word	0x000000ff
        /*0174*/ 	.word	0x00030000
        /*0178*/ 	.short	0x0108
        /*017a*/ 	.byte	0x0c
	.zero		1


	//   ....[6]....
        /*017c*/ 	.word	0x00001e40
        /*0180*/ 	.word	0x000000ff
        /*0184*/ 	.word	0x00030008
        /*0188*/ 	.short	0x0108
        /*018a*/ 	.byte	0x0c
	.zero		1


	//   ....[7]....
        /*018c*/ 	.word	0x00001ec0
        /*0190*/ 	.word	0x000000ff
        /*0194*/ 	.word	0x00030010
        /*0198*/ 	.short	0x0108
        /*019a*/ 	.byte	0x0c
	.zero		1


	//   ....[8]....
        /*019c*/ 	.word	0x00001ee0
        /*01a0*/ 	.word	0x000000ff
        /*01a4*/ 	.word	0x00030018
        /*01a8*/ 	.short	0x0108
        /*01aa*/ 	.byte	0x0c
	.zero		1


	//   ....[9]....
        /*01ac*/ 	.word	0x00001fb0
        /*01b0*/ 	.word	0x000000ff
        /*01b4*/ 	.word	0x00030000
        /*01b8*/ 	.short	0x010a
        /*01ba*/ 	.byte	0x20
	.zero		1


	//----- nvinfo : EIATTR_NUM_MBARRIERS
	.align		4
.L_37:
        /*01bc*/ 	.byte	0x03, 0x38
        /*01be*/ 	.short	0x0004


	//----- nvinfo : EIATTR_EXIT_INSTR_OFFSETS
	.align		4
        /*01c0*/ 	.byte	0x04, 0x1c
        /*01c2*/ 	.short	(.L_39 - .L_38)


	//   ....[0]....
.L_38:
        /*01c4*/ 	.word	0x00001fa0


	//----- nvinfo : EIATTR_REQNTID
	.align		4
.L_39:
        /*01c8*/ 	.byte	0x04, 0x10
        /*01ca*/ 	.short	(.L_41 - .L_40)
.L_40:
        /*01cc*/ 	.word	0x00000100
        /*01d0*/ 	.word	0x00000001
        /*01d4*/ 	.word	0x00000001


	//----- nvinfo : EIATTR_CRS_STACK_SIZE
	.align		4
.L_41:
        /*01d8*/ 	.byte	0x04, 0x1e
        /*01da*/ 	.short	(.L_43 - .L_42)
.L_42:
        /*01dc*/ 	.word	0x00000000


	//----- nvinfo : EIATTR_CBANK_PARAM_SIZE
	.align		4
.L_43:
        /*01e0*/ 	.byte	0x03, 0x19
        /*01e2*/ 	.short	0x0050


	//----- nvinfo : EIATTR_PARAM_CBANK
	.align		4
        /*01e4*/ 	.byte	0x04, 0x0a
        /*01e6*/ 	.short	(.L_45 - .L_44)
	.align		4
.L_44:
        /*01e8*/ 	.word	index@(.nv.constant0.gluon_wgmma)
        /*01ec*/ 	.short	0x0210
        /*01ee*/ 	.short	0x0050


	//----- nvinfo : EIATTR_SW_WAR
	.align		4
.L_45:
        /*01f0*/ 	.byte	0x04, 0x36
        /*01f2*/ 	.short	(.L_47 - .L_46)
.L_46:
        /*01f4*/ 	.word	0x00000008
.L_47:


//--------------------- .nv.callgraph             --------------------------
	.section	.nv.callgraph,"",@"SHT_CUDA_CALLGRAPH"
	.align	4
	.sectionentsize	8
	.align		4
        /*0000*/ 	.word	0x00000000
	.align		4
        /*0004*/ 	.word	0xffffffff
	.align		4
        /*0008*/ 	.word	0x00000000
	.align		4
        /*000c*/ 	.word	0xfffffffe
	.align		4
        /*0010*/ 	.word	0x00000000
	.align		4
        /*0014*/ 	.word	0xfffffffd
	.align		4
        /*0018*/ 	.word	0x00000000
	.align		4
        /*001c*/ 	.word	0xfffffffc


//--------------------- .text.gluon_wgmma         --------------------------
	.section	.text.gluon_wgmma,"ax",@progbits
	.align	128
        .global         gluon_wgmma
        .type           gluon_wgmma,@function
        .size           gluon_wgmma,(.L_x_52 - gluon_wgmma)
        .other          gluon_wgmma,@"STO_CUDA_ENTRY STV_DEFAULT"
gluon_wgmma:
.text.gluon_wgmma:
[----:B------:R-:W-:Y:S01]  /*0000*/  LDC R1, c[0x0][0x28] ;  /* 0x00000a00ff017b82 */ /* 0x000fe20000000800 */
[----:B------:R-:W1:Y:S07]  /*0010*/  S2R R0, SR_TID.X ;  /* 0x0000000000007919 */ /* 0x000e6e0000002100 */
[----:B------:R-:W2:Y:S01]  /*0020*/  S2UR UR4, SR_CgaCtaId ;  /* 0x00000000000479c3 */ /* 0x000ea20000008800 */
[----:B------:R-:W-:Y:S01]  /*0030*/  UMOV UR12, 0x400 ;  /* 0x00000400000c7882 */ /* 0x000fe20000000000 */
[----:B------:R-:W-:Y:S01]  /*0040*/  ULDC UR6, c[0x0][0xc] ;  /* 0x0000030000067ab9 */ /* 0x000fe20000000800 */
[----:B------:R-:W-:Y:S01]  /*0050*/  ULDC.64 UR28, c[0x0][0x250] ;  /* 0x00009400001c7ab9 */ /* 0x000fe20000000a00 */
[----:B------:R-:W-:Y:S04]  /*0060*/  BSSY B0, `(.L_x_0) ;  /* 0x000001f000007945 */ /* 0x000fe80003800000 */
[----:B------:R-:W3:Y:S08]  /*0070*/  LDC R2, c[0x0][0x228] ;  /* 0x00008a00ff027b82 */ /* 0x000ef00000000800 */
[----:B------:R-:W4:Y:S08]  /*0080*/  LDC R8, c[0x0][0x230] ;  /* 0x00008c00ff087b82 */ /* 0x000f300000000800 */
[----:B------:R-:W-:Y:S01]  /*0090*/  S2UR UR15, SR_CTAID.Y ;  /* 0x00000000000f79c3 */ /* 0x000fe20000002600 */
[----:B--2---:R-:W-:-:S03]  /*00a0*/  ULEA UR12, UR4, UR12, 0x18 ;  /* 0x0000000c040c7291 */ /* 0x004fc6000f8ec03f */
[----:B------:R-:W-:Y:S01]  /*00b0*/  ULDC UR4, c[0x0][0x10] ;  /* 0x0000040000047ab9 */ /* 0x000fe20000000800 */
[----:B-1----:R-:W-:-:S03]  /*00c0*/  LOP3.LUT R6, R0, 0xff, RZ, 0xc0, !PT ;  /* 0x000000ff00067812 */ /* 0x002fc600078ec0ff */
[----:B------:R-:W1:Y:S01]  /*00d0*/  S2UR UR5, SR_CTAID.Z ;  /* 0x00000000000579c3 */ /* 0x000e620000002700 */
[----:B---3--:R-:W-:Y:S01]  /*00e0*/  VIADD R2, R2, 0xffffffff ;  /* 0xffffffff02027836 */ /* 0x008fe20000000000 */
[C---:B------:R-:W-:Y:S02]  /*00f0*/  ISETP.GE.U32.AND P0, PT, R6.reuse, 0x20, PT ;  /* 0x000000200600780c */ /* 0x040fe40003f06070 */
[C---:B------:R-:W-:Y:S02]  /*0100*/  ISETP.NE.U32.AND P2, PT, R6.reuse, RZ, PT ;  /* 0x000000ff0600720c */ /* 0x040fe40003f45070 */
[----:B------:R-:W-:Y:S02]  /*0110*/  LEA R11, R6, UR12, 0x2 ;  /* 0x0000000c060b7c11 */ /* 0x000fe4000f8e10ff */
[----:B------:R-:W2:Y:S01]  /*0120*/  S2UR UR30, SR_CTAID.X ;  /* 0x00000000001e79c3 */ /* 0x000ea20000002500 */
[----:B----4-:R-:W-:-:S06]  /*0130*/  VIADD R9, R8, 0xffffffff ;  /* 0xffffffff08097836 */ /* 0x010fcc0000000000 */
[----:B------:R3:W-:Y:S01]  /*0140*/  @!P0 STS [R11], RZ ;  /* 0x000000ff0b008388 */ /* 0x0007e20000000800 */
[----:B------:R-:W-:-:S03]  /*0150*/  NOP ;  /* 0x0000000000007918 */ /* 0x000fc60000000000 */
[----:B------:R3:W-:Y:S01]  /*0160*/  @!P2 STS [UR12+0x24], R2 ;  /* 0x00002402ff00a988 */ /* 0x0007e2000800080c */
[----:B-1----:R-:W-:-:S03]  /*0170*/  UIMAD UR4, UR5, UR4, UR15 ;  /* 0x00000004050472a4 */ /* 0x002fc6000f8e020f */
[----:B------:R3:W-:Y:S01]  /*0180*/  @!P2 STS [UR12+0x20], R9 ;  /* 0x00002009ff00a988 */ /* 0x0007e2000800080c */
[----:B--2---:R-:W-:-:S04]  /*0190*/  UIMAD UR4, UR4, UR6, UR30 ;  /* 0x00000006040472a4 */ /* 0x004fc8000f8e021e */
[----:B------:R-:W-:-:S03]  /*01a0*/  UIMAD UR5, UR4, 0x180, URZ ;  /* 0x00000180040578a4 */ /* 0x000fc6000f8e023f */
[----:B------:R-:W-:Y:S01]  /*01b0*/  UMOV UR4, URZ ;  /* 0x0000003f00047c82 */ /* 0x000fe20008000000 */
[----:B------:R-:W-:-:S04]  /*01c0*/  UIADD3 UR20, UP0, UR5, UR28, URZ ;  /* 0x0000001c05147290 */ /* 0x000fc8000ff1e03f */
[----:B------:R-:W-:Y:S01]  /*01d0*/  ULEA.HI.X.SX32 UR21, UR5, UR29, 0x1, UP0 ;  /* 0x0000001d05157291 */ /* 0x000fe200080f0e3f */
[----:B---3--:R-:W-:Y:S11]  /*01e0*/  @P2 BRA `(.L_x_1) ;  /* 0x0000000000182947 */ /* 0x008ff60003800000 */
[----:B------:R-:W1:Y:S01]  /*01f0*/  LDS R3, [UR12+0x8] ;  /* 0x0000080cff037984 */ /* 0x000e620008000800 */
[----:B------:R-:W2:Y:S01]  /*0200*/  LDC.64 R12, c[0x0][0x210] ;  /* 0x00008400ff0c7b82 */ /* 0x000ea20000000a00 */
[----:B------:R-:W-:Y:S02]  /*0210*/  IMAD.MOV.U32 R4, RZ, RZ, 0x70 ;  /* 0x00000070ff047424 */ /* 0x000fe400078e00ff */
[----:B--2---:R2:W-:Y:S03]  /*0220*/  STS.64 [UR12], R12 ;  /* 0x0000000cff007988 */ /* 0x0045e60008000a0c */
[----:B-1----:R-:W-:-:S05]  /*0230*/  LOP3.LUT R3, R3, 0x10, R4, 0xd8, !PT ;  /* 0x0000001003037812 */ /* 0x002fca00078ed804 */
[----:B------:R2:W-:Y:S02]  /*0240*/  STS [UR12+0x8], R3 ;  /* 0x00000803ff007988 */ /* 0x0005e4000800080c */
.L_x_1:
[----:B------:R-:W-:Y:S05]  /*0250*/  BSYNC B0 ;  /* 0x0000000000007941 */ /* 0x000fea0003800000 */
.L_x_0:
[----:B------:R-:W-:Y:S04]  /*0260*/  BSSY B0, `(.L_x_2) ;  /* 0x000000a000007945 */ /* 0x000fe80003800000 */
[----:B------:R-:W-:Y:S05]  /*0270*/  @P2 BRA `(.L_x_3) ;  /* 0x0000000000202947 */ /* 0x000fea0003800000 */
[----:B--2---:R-:W1:Y:S01]  /*0280*/  LDS R3, [UR12+0x34] ;  /* 0x0000340cff037984 */ /* 0x004e620008000800 */
[----:B------:R-:W-:Y:S02]  /*0290*/  IMAD.MOV.U32 R4, RZ, RZ, 0x3f000000 ;  /* 0x3f000000ff047424 */ /* 0x000fe400078e00ff */
[----:B------:R-:W-:Y:S01]  /*02a0*/  @!P2 IMAD.MOV.U32 R5, RZ, RZ, 0x7f ;  /* 0x0000007fff05a424 */ /* 0x000fe200078e00ff */
[----:B------:R-:W2:Y:S02]  /*02b0*/  @!P2 LDS R10, [UR12+0x38] ;  /* 0x0000380cff0aa984 */ /* 0x000ea40008000800 */
[----:B-1----:R-:W-:Y:S02]  /*02c0*/  LOP3.LUT R3, R3, 0xff000000, R4, 0xb8, !PT ;  /* 0xff00000003037812 */ /* 0x002fe400078eb804 */
[----:B--2---:R-:W-:-:S03]  /*02d0*/  @!P2 LOP3.LUT R4, R10, 0xff, R5, 0xb8, !PT ;  /* 0x000000ff0a04a812 */ /* 0x004fc600078eb805 */
[----:B------:R1:W-:Y:S04]  /*02e0*/  STS [UR12+0x34], R3 ;  /* 0x00003403ff007988 */ /* 0x0003e8000800080c */
[----:B------:R1:W-:Y:S02]  /*02f0*/  @!P2 STS [UR12+0x38], R4 ;  /* 0x00003804ff00a988 */ /* 0x0003e4000800080c */
.L_x_3:
[----:B------:R-:W-:Y:S05]  /*0300*/  BSYNC B0 ;  /* 0x0000000000007941 */ /* 0x000fea0003800000 */
.L_x_2:
[----:B------:R-:W-:Y:S04]  /*0310*/  BSSY B0, `(.L_x_4) ;  /* 0x000000e000007945 */ /* 0x000fe80003800000 */
[----:B------:R-:W-:Y:S05]  /*0320*/  @P2 BRA `(.L_x_5) ;  /* 0x0000000000302947 */ /* 0x000fea0003800000 */
[----:B-1----:R-:W1:Y:S01]  /*0330*/  LDS R4, [UR12+0x34] ;  /* 0x0000340cff047984 */ /* 0x002e620008000800 */
[----:B--2---:R-:W2:Y:S03]  /*0340*/  LDC.64 R12, c[0x0][0x238] ;  /* 0x00008e00ff0c7b82 */ /* 0x004ea60000000a00 */
[----:B------:R-:W3:Y:S01]  /*0350*/  LDS R3, [UR12+0x1c] ;  /* 0x00001c0cff037984 */ /* 0x000ee20008000800 */
[C---:B--2---:R-:W-:Y:S01]  /*0360*/  SHF.L.U64.HI R10, R12.reuse, 0x1, R13 ;  /* 0x000000010c0a7819 */ /* 0x044fe2000001020d */
[----:B------:R-:W-:-:S03]  /*0370*/  IMAD.SHL.U32 R5, R12, 0x2, RZ ;  /* 0x000000020c057824 */ /* 0x000fc600078e00ff */
[--C-:B------:R-:W-:Y:S02]  /*0380*/  SHF.R.U32.HI R12, RZ, 0x4, R10.reuse ;  /* 0x00000004ff0c7819 */ /* 0x100fe4000001160a */
[----:B------:R-:W-:-:S05]  /*0390*/  SHF.R.U64 R5, R5, 0x4, R10 ;  /* 0x0000000405057819 */ /* 0x000fca000000120a */
[----:B------:R4:W-:Y:S01]  /*03a0*/  STS [UR12+0xc], R5 ;  /* 0x00000c05ff007988 */ /* 0x0009e2000800080c */
[----:B-1----:R-:W-:Y:S02]  /*03b0*/  LOP3.LUT R4, R4, 0x7, RZ, 0xb8, !PT ;  /* 0x0000000704047812 */ /* 0x002fe400078eb8ff */
[----:B---3--:R-:W-:-:S03]  /*03c0*/  LOP3.LUT R3, R3, 0xf, R12, 0xb8, !PT ;  /* 0x0000000f03037812 */ /* 0x008fc600078eb80c */
[----:B------:R4:W-:Y:S04]  /*03d0*/  STS [UR12+0x34], R4 ;  /* 0x00003404ff007988 */ /* 0x0009e8000800080c */
[----:B------:R4:W-:Y:S02]  /*03e0*/  STS [UR12+0x1c], R3 ;  /* 0x00001c03ff007988 */ /* 0x0009e4000800080c */
.L_x_5:
[----:B------:R-:W-:Y:S05]  /*03f0*/  BSYNC B0 ;  /* 0x0000000000007941 */ /* 0x000fea0003800000 */
.L_x_4:
[----:B------:R-:W-:Y:S04]  /*0400*/  BSSY B1, `(.L_x_6) ;  /* 0x000001a000017945 */ /* 0x000fe80003800000 */
[----:B------:R-:W-:Y:S04]  /*0410*/  BSSY B0, `(.L_x_7) ;  /* 0x0000015000007945 */ /* 0x000fe80003800000 */
[----:B------:R-:W-:Y:S05]  /*0420*/  @P2 BRA `(.L_x_8) ;  /* 0x0000000000202947 */ /* 0x000fea0003800000 */
[----:B-12-4-:R-:W1:Y:S02]  /*0430*/  LDS R3, [UR12+0x34] ;  /* 0x0000340cff037984 */ /* 0x016e640008000800 */
[----:B-1----:R-:W-:-:S05]  /*0440*/  LOP3.LUT R3, R3, 0x38, RZ, 0xb8, !PT ;  /* 0x0000003803037812 */ /* 0x002fca00078eb8ff */
[----:B------:R1:W-:Y:S01]  /*0450*/  STS [UR12+0x34], R3 ;  /* 0x00003403ff007988 */ /* 0x0003e2000800080c */
[----:B------:R-:W-:Y:S05]  /*0460*/  @P2 BRA `(.L_x_9) ;  /* 0x0000000000202947 */ /* 0x000fea0003800000 */
[----:B-1----:R-:W1:Y:S01]  /*0470*/  LDS R3, [UR12+0x8] ;  /* 0x0000080cff037984 */ /* 0x002e620008000800 */
[----:B------:R-:W-:-:S05]  /*0480*/  IMAD.MOV.U32 R4, RZ, RZ, 0x780 ;  /* 0x00000780ff047424 */ /* 0x000fca00078e00ff */
[----:B-1----:R-:W-:-:S05]  /*0490*/  LOP3.LUT R3, R3, 0x500, R4, 0xd8, !PT ;  /* 0x0000050003037812 */ /* 0x002fca00078ed804 */
[----:B------:R3:W-:Y:S02]  /*04a0*/  STS [UR12+0x8], R3 ;  /* 0x00000803ff007988 */ /* 0x0007e4000800080c */
.L_x_8:
[----:B------:R-:W-:Y:S05]  /*04b0*/  @P2 BRA `(.L_x_10) ;  /* 0x0000000000282947 */ /* 0x000fea0003800000 */
[----:B-1234-:R-:W1:Y:S02]  /*04c0*/  LDS R3, [UR12+0x8] ;  /* 0x0000080cff037984 */ /* 0x01ee640008000800 */
[----:B-1----:R-:W-:-:S05]  /*04d0*/  LOP3.LUT R3, R3, 0x1800, RZ, 0xb8, !PT ;  /* 0x0000180003037812 */ /* 0x002fca00078eb8ff */
[----:B------:R2:W-:Y:S02]  /*04e0*/  STS [UR12+0x8], R3 ;  /* 0x00000803ff007988 */ /* 0x0005e4000800080c */
.L_x_9:
[----:B------:R-:W-:Y:S05]  /*04f0*/  @P2 BREAK B0 ;  /* 0x0000000000002942 */ /* 0x000fea0003800000 */
[----:B------:R-:W-:Y:S05]  /*0500*/  @P2 BRA `(.L_x_11) ;  /* 0x0000000000242947 */ /* 0x000fea0003800000 */
[----:B------:R-:W3:Y:S01]  /*0510*/  LDS R4, [UR12+0x8] ;  /* 0x0000080cff047984 */ /* 0x000ee20008000800 */
[----:B-12---:R-:W-:-:S05]  /*0520*/  IMAD.MOV.U32 R3, RZ, RZ, 0x6000 ;  /* 0x00006000ff037424 */ /* 0x006fca00078e00ff */
[----:B---3--:R-:W-:-:S04]  /*0530*/  LOP3.LUT R3, R4, 0x6000, R3, 0xd8, !PT ;  /* 0x0000600004037812 */ /* 0x008fc800078ed803 */
[----:B------:R-:W-:-:S05]  /*0540*/  LOP3.LUT R3, R3, 0x400000, RZ, 0xb8, !PT ;  /* 0x0040000003037812 */ /* 0x000fca00078eb8ff */
[----:B------:R5:W-:Y:S02]  /*0550*/  STS [UR12+0x8], R3 ;  /* 0x00000803ff007988 */ /* 0x000be4000800080c */
.L_x_10:
[----:B------:R-:W-:Y:S05]  /*0560*/  BSYNC B0 ;  /* 0x0000000000007941 */ /* 0x000fea0003800000 */
.L_x_7:
[----:B-12345:R-:W1:Y:S02]  /*0570*/  @!P2 LDS R3, [UR12+0x8] ;  /* 0x0000080cff03a984 */ /* 0x03ee640008000800 */
[----:B-1----:R-:W-:-:S05]  /*0580*/  @!P2 LOP3.LUT R3, R3, 0x8000, RZ, 0xb8, !PT ;  /* 0x000080000303a812 */ /* 0x002fca00078eb8ff */
[----:B------:R3:W-:Y:S02]  /*0590*/  @!P2 STS [UR12+0x8], R3 ;  /* 0x00000803ff00a988 */ /* 0x0007e4000800080c */
.L_x_11:
[----:B------:R-:W-:Y:S05]  /*05a0*/  BSYNC B1 ;  /* 0x0000000000017941 */ /* 0x000fea0003800000 */
.L_x_6:
[----:B------:R-:W-:Y:S05]  /*05b0*/  WARPSYNC.ALL ;  /* 0x0000000000007948 */ /* 0x000fea0003800000 */
[----:B------:R-:W-:Y:S05]  /*05c0*/  @P0 BRA `(.L_x_12) ;  /* 0x0000000000280947 */ /* 0x000fea0003800000 */
[----:B-123--:R-:W1:Y:S01]  /*05d0*/  S2R R3, SR_LANEID ;  /* 0x0000000000037919 */ /* 0x00ee620000000000 */
[----:B------:R-:W-:Y:S05]  /*05e0*/  WARPSYNC.ALL ;  /* 0x0000000000007948 */ /* 0x000fea0003800000 */
[----:B-1----:R-:W-:-:S05]  /*05f0*/  IMAD.SHL.U32 R3, R3, 0x4, RZ ;  /* 0x0000000403037824 */ /* 0x002fca00078e00ff */
[----:B------:R-:W1:Y:S01]  /*0600*/  LDS R7, [R3+UR12] ;  /* 0x0000000c03077984 */ /* 0x000e620008000800 */
[----:B------:R-:W-:-:S05]  /*0610*/  IADD3 R4, P1, R3, UR20, RZ ;  /* 0x0000001403047c10 */ /* 0x000fca000ff3e0ff */
[----:B------:R-:W-:-:S05]  /*0620*/  IMAD.X R5, RZ, RZ, UR21, P1 ;  /* 0x00000015ff057e24 */ /* 0x000fca00088e06ff */
[----:B-1----:R4:W5:Y:S01]  /*0630*/  ATOMG.E.EXCH.STRONG.GPU PT, RZ, [R4], R7 ;  /* 0x0000000704ff73a8 */ /* 0x00296200041ee100 */
[----:B------:R-:W-:-:S04]  /*0640*/  DEPBAR {5,4,3,2,1,0} ;  /* 0x0000003f0000791a */ /* 0x000fc80000000000 */
[----:B------:R4:W-:Y:S01]  /*0650*/  UTMACCTL.IV [UR20] ;  /* 0x00000000140079b9 */ /* 0x0009e20008000000 */
[----:B------:R-:W-:Y:S01]  /*0660*/  NOP ;  /* 0x0000000000007918 */ /* 0x000fe20000000000 */
.L_x_12:
[----:B------:R-:W-:Y:S05]  /*0670*/  @P0 BRA `(.L_x_13) ;  /* 0x00000000000c0947 */ /* 0x000fea0003800000 */
[----:B------:R0:W-:Y:S01]  /*0680*/  UTMACMDFLUSH ;  /* 0x00000000000079b7 */ /* 0x0001e20000000000 */
[----:B------:R-:W-:Y:S05]  /*0690*/  @P0 BRA `(.L_x_13) ;  /* 0x0000000000040947 */ /* 0x000fea0003800000 */
[----:B------:R-:W-:-:S04]  /*06a0*/  DEPBAR.LE SB0, 0x0 ;  /* 0x000080000000791a */ /* 0x000fc80000000000 */
.L_x_13:
[----:B------:R-:W-:Y:S05]  /*06b0*/  WARPSYNC.ALL ;  /* 0x0000000000007948 */ /* 0x000fea0003800000 */
[----:B-----5:R-:W-:Y:S06]  /*06c0*/  BAR.SYNC.DEFER_BLOCKING 0x0 ;  /* 0x0000000000007b1d */ /* 0x020fec0000010000 */
[----:B------:R-:W-:Y:S02]  /*06d0*/  BSSY B1, `(.L_x_14) ;  /* 0x000000b000017945 */ /* 0x000fe40003800000 */
[----:B------:R-:W-:Y:S06]  /*06e0*/  BAR.SYNC.DEFER_BLOCKING 0x0 ;  /* 0x0000000000007b1d */ /* 0x000fec0000010000 */
[----:B------:R5:W-:Y:S01]  /*06f0*/  @!P0 STS [R11], RZ ;  /* 0x000000ff0b008388 */ /* 0x000be20000000800 */
[----:B------:R-:W-:Y:S01]  /*0700*/  NOP ;  /* 0x0000000000007918 */ /* 0x000fe20000000000 */
[----:B------:R-:W-:Y:S05]  /*0710*/  @P2 BRA `(.L_x_15) ;  /* 0x0000000000182947 */ /* 0x000fea0003800000 */
[----:B-123--:R-:W1:Y:S01]  /*0720*/  LDS R3, [UR12+0x8] ;  /* 0x0000080cff037984 */ /* 0x00ee620008000800 */
[----:B------:R-:W2:Y:S01]  /*0730*/  LDC.64 R12, c[0x0][0x218] ;  /* 0x00008600ff0c7b82 */ /* 0x000ea20000000a00 */
[----:B----4-:R-:W-:Y:S02]  /*0740*/  IMAD.MOV.U32 R4, RZ, RZ, 0x70 ;  /* 0x00000070ff047424 */ /* 0x010fe400078e00ff */
[----:B--2---:R2:W-:Y:S03]  /*0750*/  STS.64 [UR12], R12 ;  /* 0x0000000cff007988 */ /* 0x0045e60008000a0c */
[----:B-1----:R-:W-:-:S05]  /*0760*/  LOP3.LUT R3, R3, 0x10, R4, 0xd8, !PT ;  /* 0x0000001003037812 */ /* 0x002fca00078ed804 */
[----:B------:R2:W-:Y:S02]  /*0770*/  STS [UR12+0x8], R3 ;  /* 0x00000803ff007988 */ /* 0x0005e4000800080c */
.L_x_15:
[----:B----4-:R-:W-:Y:S05]  /*0780*/  BSYNC B1 ;  /* 0x0000000000017941 */ /* 0x010fea0003800000 */
.L_x_14:
[----:B------:R-:W-:Y:S04]  /*0790*/  BSSY B2, `(.L_x_16) ;  /* 0x000000f000027945 */ /* 0x000fe80003800000 */
[----:B------:R-:W-:Y:S04]  /*07a0*/  BSSY B1, `(.L_x_17) ;  /* 0x000000c000017945 */ /* 0x000fe80003800000 */
[----:B------:R-:W-:Y:S05]  /*07b0*/  @P2 BRA `(.L_x_18) ;  /* 0x0000000000282947 */ /* 0x000fea0003800000 */
[----:B-123--:R-:W1:Y:S01]  /*07c0*/  LDS R3, [UR12+0x34] ;  /* 0x0000340cff037984 */ /* 0x00ee620008000800 */
[----:B------:R-:W-:Y:S01]  /*07d0*/  IMAD.MOV.U32 R4, RZ, RZ, 0x3f000000 ;  /* 0x3f000000ff047424 */ /* 0x000fe200078e00ff */
[----:B------:R-:W-:Y:S05]  /*07e0*/  @P2 BREAK B1 ;  /* 0x0000000000012942 */ /* 0x000fea0003800000 */
[----:B-1----:R-:W-:-:S05]  /*07f0*/  LOP3.LUT R3, R3, 0xff000000, R4, 0xb8, !PT ;  /* 0xff00000003037812 */ /* 0x002fca00078eb804 */
[----:B------:R1:W-:Y:S01]  /*0800*/  STS [UR12+0x34], R3 ;  /* 0x00003403ff007988 */ /* 0x0003e2000800080c */
[----:B------:R-:W-:Y:S05]  /*0810*/  @P2 BRA `(.L_x_19) ;  /* 0x0000000000182947 */ /* 0x000fea0003800000 */
[----:B------:R-:W2:Y:S01]  /*0820*/  LDS R4, [UR12+0x38] ;  /* 0x0000380cff047984 */ /* 0x000ea20008000800 */
[----:B-1----:R-:W-:-:S05]  /*0830*/  IMAD.MOV.U32 R3, RZ, RZ, 0x3f ;  /* 0x0000003fff037424 */ /* 0x002fca00078e00ff */
[----:B--2---:R-:W-:-:S05]  /*0840*/  LOP3.LUT R3, R4, 0xff, R3, 0xb8, !PT ;  /* 0x000000ff04037812 */ /* 0x004fca00078eb803 */
[----:B------:R4:W-:Y:S02]  /*0850*/  STS [UR12+0x38], R3 ;  /* 0x00003803ff007988 */ /* 0x0009e4000800080c */
.L_x_18:
[----:B------:R-:W-:Y:S05]  /*0860*/  BSYNC B1 ;  /* 0x0000000000017941 */ /* 0x000fea0003800000 */
.L_x_17:
[----:B------:R1:W-:Y:S02]  /*0870*/  @!P2 STS [UR12+0x20], R9 ;  /* 0x00002009ff00a988 */ /* 0x0003e4000800080c */
.L_x_19:
[----:B------:R-:W-:Y:S05]  /*0880*/  BSYNC B2 ;  /* 0x0000000000027941 */ /* 0x000fea0003800000 */
.L_x_16:
[----:B------:R-:W-:Y:S05]  /*0890*/  WARPSYNC.ALL ;  /* 0x0000000000007948 */ /* 0x000fea0003800000 */
[----:B-1234-:R-:W1:Y:S01]  /*08a0*/  LDC R3, c[0x0][0x22c] ;  /* 0x00008b00ff037b82 */ /* 0x01ee620000000800 */
[----:B------:R-:W-:Y:S01]  /*08b0*/  BSSY B2, `(.L_x_20) ;  /* 0x0000010000027945 */ /* 0x000fe20003800000 */
[----:B-1----:R-:W-:-:S05]  /*08c0*/  VIADD R3, R3, 0xffffffff ;  /* 0xffffffff03037836 */ /* 0x002fca0000000000 */
[----:B------:R1:W-:Y:S01]  /*08d0*/  @!P2 STS [UR12+0x24], R3 ;  /* 0x00002403ff00a988 */ /* 0x0003e2000800080c */
[----:B------:R-:W-:Y:S05]  /*08e0*/  @P2 BRA `(.L_x_21) ;  /* 0x0000000000302947 */ /* 0x000fea0003800000 */
[----:B------:R-:W2:Y:S01]  /*08f0*/  LDS R5, [UR12+0x34] ;  /* 0x0000340cff057984 */ /* 0x000ea20008000800 */
[----:B------:R-:W3:Y:S03]  /*0900*/  LDC.64 R12, c[0x0][0x240] ;  /* 0x00009000ff0c7b82 */ /* 0x000ee60000000a00 */
[----:B------:R-:W4:Y:S01]  /*0910*/  LDS R4, [UR12+0x1c] ;  /* 0x00001c0cff047984 */ /* 0x000f220008000800 */
[C---:B---3--:R-:W-:Y:S01]  /*0920*/  SHF.L.U64.HI R10, R12.reuse, 0x1, R13 ;  /* 0x000000010c0a7819 */ /* 0x048fe2000001020d */
[----:B------:R-:W-:-:S03]  /*0930*/  IMAD.SHL.U32 R7, R12, 0x2, RZ ;  /* 0x000000020c077824 */ /* 0x000fc600078e00ff */
[--C-:B------:R-:W-:Y:S02]  /*0940*/  SHF.R.U32.HI R9, RZ, 0x4, R10.reuse ;  /* 0x00000004ff097819 */ /* 0x100fe4000001160a */
[----:B------:R-:W-:-:S05]  /*0950*/  SHF.R.U64 R7, R7, 0x4, R10 ;  /* 0x0000000407077819 */ /* 0x000fca000000120a */
[----:B------:R3:W-:Y:S01]  /*0960*/  STS [UR12+0xc], R7 ;  /* 0x00000c07ff007988 */ /* 0x0007e2000800080c */
[----:B--2---:R-:W-:Y:S02]  /*0970*/  LOP3.LUT R5, R5, 0x7, RZ, 0xb8, !PT ;  /* 0x0000000705057812 */ /* 0x004fe400078eb8ff */
[----:B----4-:R-:W-:-:S03]  /*0980*/  LOP3.LUT R4, R4, 0xf, R9, 0xb8, !PT ;  /* 0x0000000f04047812 */ /* 0x010fc600078eb809 */
[----:B------:R3:W-:Y:S04]  /*0990*/  STS [UR12+0x34], R5 ;  /* 0x00003405ff007988 */ /* 0x0007e8000800080c */
[----:B------:R3:W-:Y:S02]  /*09a0*/  STS [UR12+0x1c], R4 ;  /* 0x00001c04ff007988 */ /* 0x0007e4000800080c */
.L_x_21:
[----:B------:R-:W-:Y:S05]  /*09b0*/  BSYNC B2 ;  /* 0x0000000000027941 */ /* 0x000fea0003800000 */
.L_x_20:
[----:B------:R-:W-:Y:S04]  /*09c0*/  BSSY B3, `(.L_x_22) ;  /* 0x000001a000037945 */ /* 0x000fe80003800000 */
[----:B------:R-:W-:Y:S04]  /*09d0*/  BSSY B2, `(.L_x_23) ;  /* 0x0000015000027945 */ /* 0x000fe80003800000 */
[----:B------:R-:W-:Y:S05]  /*09e0*/  @P2 BRA `(.L_x_24) ;  /* 0x0000000000202947 */ /* 0x000fea0003800000 */
[----:B---3--:R-:W2:Y:S02]  /*09f0*/  LDS R4, [UR12+0x34] ;  /* 0x0000340cff047984 */ /* 0x008ea40008000800 */
[----:B--2---:R-:W-:-:S05]  /*0a00*/  LOP3.LUT R4, R4, 0x38, RZ, 0xb8, !PT ;  /* 0x0000003804047812 */ /* 0x004fca00078eb8ff */
[----:B------:R2:W-:Y:S01]  /*0a10*/  STS [UR12+0x34], R4 ;  /* 0x00003404ff007988 */ /* 0x0005e2000800080c */
[----:B------:R-:W-:Y:S05]  /*0a20*/  @P2 BRA `(.L_x_25) ;  /* 0x0000000000202947 */ /* 0x000fea0003800000 */
[----:B--2---:R-:W2:Y:S01]  /*0a30*/  LDS R4, [UR12+0x8] ;  /* 0x0000080cff047984 */ /* 0x004ea20008000800 */
[----:B------:R-:W-:-:S05]  /*0a40*/  IMAD.MOV.U32 R5, RZ, RZ, 0x780 ;  /* 0x00000780ff057424 */ /* 0x000fca00078e00ff */
[----:B--2---:R-:W-:-:S05]  /*0a50*/  LOP3.LUT R4, R4, 0x500, R5, 0xd8, !PT ;  /* 0x0000050004047812 */ /* 0x004fca00078ed805 */
[----:B------:R2:W-:Y:S02]  /*0a60*/  STS [UR12+0x8], R4 ;  /* 0x00000804ff007988 */ /* 0x0005e4000800080c */
.L_x_24:
[----:B------:R-:W-:Y:S05]  /*0a70*/  @P2 BRA `(.L_x_26) ;  /* 0x0000000000282947 */ /* 0x000fea0003800000 */
[----:B--23--:R-:W2:Y:S02]  /*0a80*/  LDS R4, [UR12+0x8] ;  /* 0x0000080cff047984 */ /* 0x00cea40008000800 */
[----:B--2---:R-:W-:-:S05]  /*0a90*/  LOP3.LUT R4, R4, 0x1800, RZ, 0xb8, !PT ;  /* 0x0000180004047812 */ /* 0x004fca00078eb8ff */
[----:B------:R3:W-:Y:S02]  /*0aa0*/  STS [UR12+0x8], R4 ;  /* 0x00000804ff007988 */ /* 0x0007e4000800080c */
.L_x_25:
[----:B------:R-:W-:Y:S05]  /*0ab0*/  @P2 BREAK B2 ;  /* 0x0000000000022942 */ /* 0x000fea0003800000 */
[----:B------:R-:W-:Y:S05]  /*0ac0*/  @P2 BRA `(.L_x_27) ;  /* 0x0000000000242947 */ /* 0x000fea0003800000 */
[----:B--23--:R-:W2:Y:S01]  /*0ad0*/  LDS R4, [UR12+0x8] ;  /* 0x0000080cff047984 */ /* 0x00cea20008000800 */
[----:B------:R-:W-:-:S05]  /*0ae0*/  IMAD.MOV.U32 R5, RZ, RZ, 0x6000 ;  /* 0x00006000ff057424 */ /* 0x000fca00078e00ff */
[----:B--2---:R-:W-:-:S04]  /*0af0*/  LOP3.LUT R4, R4, 0x6000, R5, 0xd8, !PT ;  /* 0x0000600004047812 */ /* 0x004fc800078ed805 */
[----:B------:R-:W-:-:S05]  /*0b00*/  LOP3.LUT R4, R4, 0x400000, RZ, 0xb8, !PT ;  /* 0x0040000004047812 */ /* 0x000fca00078eb8ff */
[----:B------:R4:W-:Y:S02]  /*0b10*/  STS [UR12+0x8], R4 ;  /* 0x00000804ff007988 */ /* 0x0009e4000800080c */
.L_x_26:
[----:B------:R-:W-:Y:S05]  /*0b20*/  BSYNC B2 ;  /* 0x0000000000027941 */ /* 0x000fea0003800000 */
.L_x_23:
[----:B--234-:R-:W2:Y:S02]  /*0b30*/  @!P2 LDS R4, [UR12+0x8] ;  /* 0x0000080cff04a984 */ /* 0x01cea40008000800 */
[----:B--2---:R-:W-:-:S05]  /*0b40*/  @!P2 LOP3.LUT R4, R4, 0x8000, RZ, 0xb8, !PT ;  /* 0x000080000404a812 */ /* 0x004fca00078eb8ff */
[----:B------:R4:W-:Y:S02]  /*0b50*/  @!P2 STS [UR12+0x8], R4 ;  /* 0x00000804ff00a988 */ /* 0x0009e4000800080c */
.L_x_27:
[----:B------:R-:W-:Y:S05]  /*0b60*/  BSYNC B3 ;  /* 0x0000000000037941 */ /* 0x000fea0003800000 */
.L_x_22:
[----:B------:R-:W-:Y:S05]  /*0b70*/  WARPSYNC.ALL ;  /* 0x0000000000007948 */ /* 0x000fea0003800000 */
[----:B------:R-:W-:-:S04]  /*0b80*/  UIADD3 UR23, UR5, 0x80, URZ ;  /* 0x0000008005177890 */ /* 0x000fc8000fffe03f */
[----:B------:R-:W-:-:S04]  /*0b90*/  UIADD3 UR22, UP0, UR23, UR28, URZ ;  /* 0x0000001c17167290 */ /* 0x000fc8000ff1e03f */
[----:B------:R-:W-:Y:S01]  /*0ba0*/  ULEA.HI.X.SX32 UR23, UR23, UR29, 0x1, UP0 ;  /* 0x0000001d17177291 */ /* 0x000fe200080f0e3f */
[----:B------:R-:W-:Y:S11]  /*0bb0*/  @P0 BRA `(.L_x_28) ;  /* 0x0000000000280947 */ /* 0x000ff60003800000 */
[----:B--234-:R-:W2:Y:S01]  /*0bc0*/  S2R R4, SR_LANEID ;  /* 0x0000000000047919 */ /* 0x01cea20000000000 */
[----:B------:R-:W-:Y:S05]  /*0bd0*/  WARPSYNC.ALL ;  /* 0x0000000000007948 */ /* 0x000fea0003800000 */
[----:B--2---:R-:W-:-:S05]  /*0be0*/  IMAD.SHL.U32 R9, R4, 0x4, RZ ;  /* 0x0000000404097824 */ /* 0x004fca00078e00ff */
[----:B------:R-:W2:Y:S01]  /*0bf0*/  LDS R7, [R9+UR12] ;  /* 0x0000000c09077984 */ /* 0x000ea20008000800 */
[----:B------:R-:W-:-:S05]  /*0c00*/  IADD3 R4, P1, R9, UR22, RZ ;  /* 0x0000001609047c10 */ /* 0x000fca000ff3e0ff */
[----:B------:R-:W-:-:S05]  /*0c10*/  IMAD.X R5, RZ, RZ, UR23, P1 ;  /* 0x00000017ff057e24 */ /* 0x000fca00088e06ff */
[----:B--2---:R2:W3:Y:S01]  /*0c20*/  ATOMG.E.EXCH.STRONG.GPU PT, RZ, [R4], R7 ;  /* 0x0000000704ff73a8 */ /* 0x0044e200041ee100 */
[----:B------:R-:W-:-:S04]  /*0c30*/  DEPBAR {5,4,3,2,1,0} ;  /* 0x0000003f0000791a */ /* 0x000fc80000000000 */
[----:B------:R2:W-:Y:S01]  /*0c40*/  UTMACCTL.IV [UR22] ;  /* 0x00000000160079b9 */ /* 0x0005e20008000000 */
[----:B------:R-:W-:Y:S01]  /*0c50*/  NOP ;  /* 0x0000000000007918 */ /* 0x000fe20000000000 */
.L_x_28:
[----:B------:R-:W-:Y:S05]  /*0c60*/  @P0 BRA `(.L_x_29) ;  /* 0x00000000000c0947 */ /* 0x000fea0003800000 */
[----:B------:R0:W-:Y:S01]  /*0c70*/  UTMACMDFLUSH ;  /* 0x00000000000079b7 */ /* 0x0001e20000000000 */
[----:B------:R-:W-:Y:S05]  /*0c80*/  @P0 BRA `(.L_x_29) ;  /* 0x0000000000040947 */ /* 0x000fea0003800000 */
[----:B------:R-:W-:-:S04]  /*0c90*/  DEPBAR.LE SB0, 0x0 ;  /* 0x000080000000791a */ /* 0x000fc80000000000 */
.L_x_29:
[----:B------:R-:W-:Y:S05]  /*0ca0*/  WARPSYNC.ALL ;  /* 0x0000000000007948 */ /* 0x000fea0003800000 */
[----:B---3--:R-:W-:Y:S06]  /*0cb0*/  BAR.SYNC.DEFER_BLOCKING 0x0 ;  /* 0x0000000000007b1d */ /* 0x008fec0000010000 */
[----:B------:R-:W-:Y:S02]  /*0cc0*/  BSSY B3, `(.L_x_30) ;  /* 0x000000b000037945 */ /* 0x000fe40003800000 */
[----:B------:R-:W-:Y:S06]  /*0cd0*/  BAR.SYNC.DEFER_BLOCKING 0x0 ;  /* 0x0000000000007b1d */ /* 0x000fec0000010000 */
[----:B------:R3:W-:Y:S01]  /*0ce0*/  @!P0 STS [R11], RZ ;  /* 0x000000ff0b008388 */ /* 0x0007e20000000800 */
[----:B------:R-:W-:Y:S01]  /*0cf0*/  NOP ;  /* 0x0000000000007918 */ /* 0x000fe20000000000 */
[----:B------:R-:W-:Y:S05]  /*0d00*/  @P2 BRA `(.L_x_31) ;  /* 0x0000000000182947 */ /* 0x000fea0003800000 */
[----:B--2-4-:R-:W2:Y:S01]  /*0d10*/  LDS R4, [UR12+0x8] ;  /* 0x0000080cff047984 */ /* 0x014ea20008000800 */
[----:B---3-5:R-:W3:Y:S01]  /*0d20*/  LDC.64 R10, c[0x0][0x220] ;  /* 0x00008800ff0a7b82 */ /* 0x028ee20000000a00 */
[----:B------:R-:W-:Y:S02]  /*0d30*/  IMAD.MOV.U32 R5, RZ, RZ, 0x70 ;  /* 0x00000070ff057424 */ /* 0x000fe400078e00ff */
[----:B---3--:R3:W-:Y:S03]  /*0d40*/  STS.64 [UR12], R10 ;  /* 0x0000000aff007988 */ /* 0x0087e60008000a0c */
[----:B--2---:R-:W-:-:S05]  /*0d50*/  LOP3.LUT R4, R4, 0x10, R5, 0xd8, !PT ;  /* 0x0000001004047812 */ /* 0x004fca00078ed805 */
[----:B------:R3:W-:Y:S02]  /*0d60*/  STS [UR12+0x8], R4 ;  /* 0x00000804ff007988 */ /* 0x0007e4000800080c */
.L_x_31:
[----:B--2---:R-:W-:Y:S05]  /*0d70*/  BSYNC B3 ;  /* 0x0000000000037941 */ /* 0x004fea0003800000 */
.L_x_30:
[----:B------:R-:W-:Y:S04]  /*0d80*/  BSSY B4, `(.L_x_32) ;  /* 0x0000011000047945 */ /* 0x000fe80003800000 */
[----:B------:R-:W-:Y:S04]  /*0d90*/  BSSY B3, `(.L_x_33) ;  /* 0x000000e000037945 */ /* 0x000fe80003800000 */
[----:B------:R-:W-:Y:S05]  /*0da0*/  @P2 BRA `(.L_x_34) ;  /* 0x0000000000242947 */ /* 0x000fea0003800000 */
[----:B---34-:R-:W2:Y:S01]  /*0db0*/  LDS R4, [UR12+0x34] ;  /* 0x0000340cff047984 */ /* 0x018ea20008000800 */
[----:B------:R-:W-:-:S05]  /*0dc0*/  IMAD.MOV.U32 R5, RZ, RZ, 0x3f000000 ;  /* 0x3f000000ff057424 */ /* 0x000fca00078e00ff */
[----:B--2---:R-:W-:-:S05]  /*0dd0*/  LOP3.LUT R4, R4, 0xff000000, R5, 0xb8, !PT ;  /* 0xff00000004047812 */ /* 0x004fca00078eb805 */
[----:B------:R2:W-:Y:S01]  /*0de0*/  STS [UR12+0x34], R4 ;  /* 0x00003404ff007988 */ /* 0x0005e2000800080c */
[----:B------:R-:W-:Y:S05]  /*0df0*/  @P2 BRA `(.L_x_35) ;  /* 0x00000000001c2947 */ /* 0x000fea0003800000 */
[----:B--2---:R-:W2:Y:S01]  /*0e00*/  LDS R4, [UR12+0x38] ;  /* 0x0000380cff047984 */ /* 0x004ea20008000800 */
[----:B------:R-:W-:-:S05]  /*0e10*/  IMAD.MOV.U32 R5, RZ, RZ, 0x7f ;  /* 0x0000007fff057424 */ /* 0x000fca00078e00ff */
[----:B--2---:R-:W-:-:S05]  /*0e20*/  LOP3.LUT R4, R4, 0xff, R5, 0xb8, !PT ;  /* 0x000000ff04047812 */ /* 0x004fca00078eb805 */
[----:B------:R2:W-:Y:S02]  /*0e30*/  STS [UR12+0x38], R4 ;  /* 0x00003804ff007988 */ /* 0x0005e4000800080c */
.L_x_34:
[----:B------:R-:W-:Y:S05]  /*0e40*/  @P2 BREAK B3 ;  /* 0x0000000000032942 */ /* 0x000fea0003800000 */
[----:B------:R-:W-:Y:S05]  /*0e50*/  @P2 BRA `(.L_x_36) ;  /* 0x00000000000c2947 */ /* 0x000fea0003800000 */
[----:B------:R1:W-:Y:S02]  /*0e60*/  STS [UR12+0x20], R3 ;  /* 0x00002003ff007988 */ /* 0x0003e4000800080c */
.L_x_35:
[----:B------:R-:W-:Y:S05]  /*0e70*/  BSYNC B3 ;  /* 0x0000000000037941 */ /* 0x000fea0003800000 */
.L_x_33:
[----:B------:R1:W-:Y:S02]  /*0e80*/  @!P2 STS [UR12+0x24], R2 ;  /* 0x00002402ff00a988 */ /* 0x0003e4000800080c */
.L_x_36:
[----:B------:R-:W-:Y:S05]  /*0e90*/  BSYNC B4 ;  /* 0x0000000000047941 */ /* 0x000fea0003800000 */
.L_x_32:
[----:B------:R-:W-:Y:S05]  /*0ea0*/  WARPSYNC.ALL ;  /* 0x0000000000007948 */ /* 0x000fea0003800000 */
[----:B------:R-:W-:Y:S04]  /*0eb0*/  BSSY B4, `(.L_x_37) ;  /* 0x000000e000047945 */ /* 0x000fe80003800000 */
[----:B------:R-:W-:Y:S05]  /*0ec0*/  @P2 BRA `(.L_x_38) ;  /* 0x0000000000302947 */ /* 0x000fea0003800000 */
[----:B-1----:R-:W1:Y:S01]  /*0ed0*/  LDS R3, [UR12+0x34] ;  /* 0x0000340cff037984 */ /* 0x002e620008000800 */
[----:B--234-:R-:W2:Y:S03]  /*0ee0*/  LDC.64 R4, c[0x0][0x248] ;  /* 0x00009200ff047b82 */ /* 0x01cea60000000a00 */
        /* <DEDUP_REMOVED lines=10> */
.L_x_38:
[----:B------:R-:W-:Y:S05]  /*0f90*/  BSYNC B4 ;  /* 0x0000000000047941 */ /* 0x000fea0003800000 */
.L_x_37:
[----:B------:R-:W-:Y:S04]  /*0fa0*/  BSSY B4, `(.L_x_39) ;  /* 0x000001a000047945 */ /* 0x000fe80003800000 */
[----:B------:R-:W-:Y:S04]  /*0fb0*/  BSSY B5, `(.L_x_40) ;  /* 0x0000015000057945 */ /* 0x000fe80003800000 */
[----:B------:R-:W-:Y:S05]  /*0fc0*/  @P2 BRA `(.L_x_41) ;  /* 0x0000000000202947 */ /* 0x000fea0003800000 */
[----:B-12---:R-:W1:Y:S02]  /*0fd0*/  LDS R2, [UR12+0x34] ;  /* 0x0000340cff027984 */ /* 0x006e640008000800 */
[----:B-1----:R-:W-:-:S05]  /*0fe0*/  LOP3.LUT R2, R2, 0x38, RZ, 0xb8, !PT ;  /* 0x0000003802027812 */ /* 0x002fca00078eb8ff */
[----:B------:R1:W-:Y:S01]  /*0ff0*/  STS [UR12+0x34], R2 ;  /* 0x00003402ff007988 */ /* 0x0003e2000800080c */
[----:B------:R-:W-:Y:S05]  /*1000*/  @P2 BRA `(.L_x_42) ;  /* 0x0000000000202947 */ /* 0x000fea0003800000 */
[----:B-1----:R-:W1:Y:S01]  /*1010*/  LDS R2, [UR12+0x8] ;  /* 0x0000080cff027984 */ /* 0x002e620008000800 */
[----:B------:R-:W-:-:S05]  /*1020*/  IMAD.MOV.U32 R3, RZ, RZ, 0x780 ;  /* 0x00000780ff037424 */ /* 0x000fca00078e00ff */
[----:B-1----:R-:W-:-:S05]  /*1030*/  LOP3.LUT R2, R2, 0x500, R3, 0xd8, !PT ;  /* 0x0000050002027812 */ /* 0x002fca00078ed803 */
[----:B------:R1:W-:Y:S02]  /*1040*/  STS [UR12+0x8], R2 ;  /* 0x00000802ff007988 */ /* 0x0003e4000800080c */
.L_x_41:
[----:B------:R-:W-:Y:S05]  /*1050*/  @P2 BRA `(.L_x_43) ;  /* 0x0000000000282947 */ /* 0x000fea0003800000 */
[----:B-12---:R-:W1:Y:S02]  /*1060*/  LDS R2, [UR12+0x8] ;  /* 0x0000080cff027984 */ /* 0x006e640008000800 */
[----:B-1----:R-:W-:-:S05]  /*1070*/  LOP3.LUT R2, R2, 0x1800, RZ, 0xb8, !PT ;  /* 0x0000180002027812 */ /* 0x002fca00078eb8ff */
[----:B------:R2:W-:Y:S02]  /*1080*/  STS [UR12+0x8], R2 ;  /* 0x00000802ff007988 */ /* 0x0005e4000800080c */
.L_x_42:
[----:B------:R-:W-:Y:S05]  /*1090*/  @P2 BREAK B5 ;  /* 0x0000000000052942 */ /* 0x000fea0003800000 */
[----:B------:R-:W-:Y:S05]  /*10a0*/  @P2 BRA `(.L_x_44) ;  /* 0x0000000000242947 */ /* 0x000fea0003800000 */
[----:B-12---:R-:W1:Y:S01]  /*10b0*/  LDS R2, [UR12+0x8] ;  /* 0x0000080cff027984 */ /* 0x006e620008000800 */
[----:B------:R-:W-:-:S05]  /*10c0*/  IMAD.MOV.U32 R3, RZ, RZ, 0x6000 ;  /* 0x00006000ff037424 */ /* 0x000fca00078e00ff */
[----:B-1----:R-:W-:-:S04]  /*10d0*/  LOP3.LUT R2, R2, 0x6000, R3, 0xd8, !PT ;  /* 0x0000600002027812 */ /* 0x002fc800078ed803 */
[----:B------:R-:W-:-:S05]  /*10e0*/  LOP3.LUT R2, R2, 0x400000, RZ, 0xb8, !PT ;  /* 0x0040000002027812 */ /* 0x000fca00078eb8ff */
[----:B------:R1:W-:Y:S02]  /*10f0*/  STS [UR12+0x8], R2 ;  /* 0x00000802ff007988 */ /* 0x0003e4000800080c */
.L_x_43:
[----:B------:R-:W-:Y:S05]  /*1100*/  BSYNC B5 ;  /* 0x0000000000057941 */ /* 0x000fea0003800000 */
.L_x_40:
[----:B-12---:R-:W1:Y:S02]  /*1110*/  @!P2 LDS R2, [UR12+0x8] ;  /* 0x0000080cff02a984 */ /* 0x006e640008000800 */
[----:B-1----:R-:W-:-:S05]  /*1120*/  @!P2 LOP3.LUT R2, R2, 0x8000, RZ, 0xb8, !PT ;  /* 0x000080000202a812 */ /* 0x002fca00078eb8ff */
[----:B------:R1:W-:Y:S02]  /*1130*/  @!P2 STS [UR12+0x8], R2 ;  /* 0x00000802ff00a988 */ /* 0x0003e4000800080c */
.L_x_44:
[----:B------:R-:W-:Y:S05]  /*1140*/  BSYNC B4 ;  /* 0x0000000000047941 */ /* 0x000fea0003800000 */
.L_x_39:
[----:B------:R-:W-:Y:S05]  /*1150*/  WARPSYNC.ALL ;  /* 0x0000000000007948 */ /* 0x000fea0003800000 */
[----:B------:R-:W-:Y:S01]  /*1160*/  UIADD3 UR5, UR5, 0x100, URZ ;  /* 0x0000010005057890 */ /* 0x000fe2000fffe03f */
[----:B------:R-:W-:Y:S02]  /*1170*/  ISETP.GE.AND P1, PT, R8, 0x1, PT ;  /* 0x000000010800780c */ /* 0x000fe40003f26270 */
[----:B------:R-:W-:Y:S02]  /*1180*/  CS2R R24, SRZ ;  /* 0x0000000000187805 */ /* 0x000fe4000001ff00 */
[----:B------:R-:W-:Y:S01]  /*1190*/  CS2R R26, SRZ ;  /* 0x00000000001a7805 */ /* 0x000fe2000001ff00 */
[----:B------:R-:W-:Y:S01]  /*11a0*/  UIADD3 UR28, UP0, UR5, UR28, URZ ;  /* 0x0000001c051c7290 */ /* 0x000fe2000ff1e03f */
[----:B------:R-:W-:-:S02]  /*11b0*/  CS2R R28, SRZ ;  /* 0x00000000001c7805 */ /* 0x000fc4000001ff00 */
[----:B------:R-:W-:Y:S02]  /*11c0*/  CS2R R30, SRZ ;  /* 0x00000000001e7805 */ /* 0x000fe4000001ff00 */
[----:B------:R-:W-:Y:S01]  /*11d0*/  CS2R R32, SRZ ;  /* 0x0000000000207805 */ /* 0x000fe2000001ff00 */
[----:B------:R-:W-:Y:S01]  /*11e0*/  ULEA.HI.X.SX32 UR29, UR5, UR29, 0x1, UP0 ;  /* 0x0000001d051d7291 */ /* 0x000fe200080f0e3f */
[----:B------:R-:W-:Y:S01]  /*11f0*/  IMAD.MOV.U32 R34, RZ, RZ, RZ ;  /* 0x000000ffff227224 */ /* 0x000fe200078e00ff */
[----:B------:R-:W-:Y:S10]  /*1200*/  @P0 BRA `(.L_x_45) ;  /* 0x0000000000280947 */ /* 0x000ff40003800000 */
[----:B-12---:R-:W3:Y:S01]  /*1210*/  S2R R2, SR_LANEID ;  /* 0x0000000000027919 */ /* 0x006ee20000000000 */
[----:B------:R-:W-:Y:S05]  /*1220*/  WARPSYNC.ALL ;  /* 0x0000000000007948 */ /* 0x000fea0003800000 */
[----:B---34-:R-:W-:-:S05]  /*1230*/  IMAD.SHL.U32 R4, R2, 0x4, RZ ;  /* 0x0000000402047824 */ /* 0x018fca00078e00ff */
[----:B------:R-:W1:Y:S01]  /*1240*/  LDS R5, [R4+UR12] ;  /* 0x0000000c04057984 */ /* 0x000e620008000800 */
[----:B------:R-:W-:-:S05]  /*1250*/  IADD3 R2, P3, R4, UR28, RZ ;  /* 0x0000001c04027c10 */ /* 0x000fca000ff7e0ff */
[----:B------:R-:W-:-:S05]  /*1260*/  IMAD.X R3, RZ, RZ, UR29, P3 ;  /* 0x0000001dff037e24 */ /* 0x000fca00098e06ff */
[----:B-1----:R1:W2:Y:S01]  /*1270*/  ATOMG.E.EXCH.STRONG.GPU PT, RZ, [R2], R5 ;  /* 0x0000000502ff73a8 */ /* 0x0022a200041ee100 */
[----:B------:R-:W-:-:S04]  /*1280*/  DEPBAR {5,4,3,2,1,0} ;  /* 0x0000003f0000791a */ /* 0x000fc80000000000 */
[----:B------:R1:W-:Y:S01]  /*1290*/  UTMACCTL.IV [UR28] ;  /* 0x000000001c0079b9 */ /* 0x0003e20008000000 */
[----:B------:R-:W-:Y:S01]  /*12a0*/  NOP ;  /* 0x0000000000007918 */ /* 0x000fe20000000000 */
.L_x_45:
[----:B------:R-:W-:Y:S05]  /*12b0*/  @P0 BRA `(.L_x_46) ;  /* 0x00000000000c0947 */ /* 0x000fea0003800000 */
[----:B------:R0:W-:Y:S01]  /*12c0*/  UTMACMDFLUSH ;  /* 0x00000000000079b7 */ /* 0x0001e20000000000 */
[----:B------:R-:W-:Y:S05]  /*12d0*/  @P0 BRA `(.L_x_46) ;  /* 0x0000000000040947 */ /* 0x000fea0003800000 */
[----:B------:R-:W-:-:S04]  /*12e0*/  DEPBAR.LE SB0, 0x0 ;  /* 0x000080000000791a */ /* 0x000fc80000000000 */
.L_x_46:
[----:B------:R-:W-:Y:S05]  /*12f0*/  WARPSYNC.ALL ;  /* 0x0000000000007948 */ /* 0x000fea0003800000 */
[----:B--2---:R-:W-:Y:S01]  /*1300*/  BAR.SYNC.DEFER_BLOCKING 0x0 ;  /* 0x0000000000007b1d */ /* 0x004fe20000010000 */
[----:B------:R-:W-:Y:S01]  /*1310*/  USHF.L.U32 UR27, UR30, 0x7, URZ ;  /* 0x000000071e1b7899 */ /* 0x000fe2000800063f */
[----:B------:R-:W-:Y:S01]  /*1320*/  IMAD.MOV.U32 R35, RZ, RZ, RZ ;  /* 0x000000ffff237224 */ /* 0x000fe200078e00ff */
[----:B------:R-:W-:Y:S02]  /*1330*/  CS2R R36, SRZ ;  /* 0x0000000000247805 */ /* 0x000fe4000001ff00 */
[----:B------:R-:W-:-:S02]  /*1340*/  CS2R R38, SRZ ;  /* 0x0000000000267805 */ /* 0x000fc4000001ff00 */
[----:B------:R-:W-:Y:S01]  /*1350*/  CS2R R40, SRZ ;  /* 0x0000000000287805 */ /* 0x000fe2000001ff00 */
[----:B------:R-:W-:Y:S01]  /*1360*/  VOTEU.ALL UP0, P2 ;  /* 0x00000000003f7886 */ /* 0x000fe20001000000 */
[----:B------:R-:W-:Y:S01]  /*1370*/  UMOV UR6, 0x1 ;  /* 0x0000000100067882 */ /* 0x000fe20000000000 */
[----:B------:R-:W-:Y:S01]  /*1380*/  VOTEU.ALL UP1, P2 ;  /* 0x00000000003f7886 */ /* 0x000fe20001020000 */
[----:B------:R-:W-:Y:S01]  /*1390*/  VOTEU.ALL UP2, P2 ;  /* 0x00000000003f7886 */ /* 0x000fe20001040000 */
[----:B------:R-:W-:Y:S01]  /*13a0*/  VOTEU.ALL UP3, P2 ;  /* 0x00000000003f7886 */ /* 0x000fe20001060000 */
[----:B------:R-:W-:-:S04]  /*13b0*/  @!UP0 UIADD3 UR8, -UR6, 0x100000, URZ ;  /* 0x0010000006088890 */ /* 0x000fc8000fffe13f */
[----:B------:R-:W-:Y:S02]  /*13c0*/  @!UP0 USHF.L.U32 UR9, UR8, 0xb, URZ ;  /* 0x0000000b08098899 */ /* 0x000fe4000800063f */
[----:B------:R-:W-:Y:S01]  /*13d0*/  @!UP0 USHF.L.U32 UR8, UR8, 0x1, URZ ;  /* 0x0000000108088899 */ /* 0x000fe2000800063f */
[----:B------:R-:W-:Y:S01]  /*13e0*/  CS2R R42, SRZ ;  /* 0x00000000002a7805 */ /* 0x000fe2000001ff00 */
        /* <DEDUP_REMOVED lines=12> */
[----:B------:R-:W-:Y:S01]  /*14b0*/  VOTEU.ALL UP0, P2 ;  /* 0x00000000003f7886 */ /* 0x000fe20001000000 */
[----:B------:R-:W-:Y:S02]  /*14c0*/  CS2R R50, SRZ ;  /* 0x0000000000327805 */ /* 0x000fe4000001ff00 */
[----:B------:R-:W-:Y:S02]  /*14d0*/  CS2R R52, SRZ ;  /* 0x0000000000347805 */ /* 0x000fe4000001ff00 */
[----:B------:R-:W-:Y:S01]  /*14e0*/  CS2R R54, SRZ ;  /* 0x0000000000367805 */ /* 0x000fe2000001ff00 */
[----:B------:R-:W2:Y:S02]  /*14f0*/  FENCE.VIEW.ASYNC.S ;  /* 0x00000000000073c6 */ /* 0x000ea40000000000 */
[----:B--2---:R-:W2:Y:S02]  /*1500*/  @!UP0 SYNCS.EXCH.64 URZ, [UR12+0x30000], UR8 ;  /* 0x030000080c3f85b2 */ /* 0x004ea40008000100 */
[----:B--2---:R-:W-:Y:S06]  /*1510*/  BAR.SYNC.DEFER_BLOCKING 0x0 ;  /* 0x0000000000007b1d */ /* 0x004fec0000010000 */
[----:B------:R2:W4:Y:S02]  /*1520*/  @!UP1 SYNCS.EXCH.64 URZ, [UR12+0x30008], UR10 ;  /* 0x0300080a0c3f95b2 */ /* 0x0005240008000100 */
[----:B----4-:R-:W-:Y:S01]  /*1530*/  BAR.SYNC.DEFER_BLOCKING 0x0 ;  /* 0x0000000000007b1d */ /* 0x010fe20000010000 */
[----:B--2---:R-:W-:-:S05]  /*1540*/  USHF.L.U32 UR11, UR15, 0x6, URZ ;  /* 0x000000060f0b7899 */ /* 0x004fca000800063f */
[----:B------:R2:W4:Y:S02]  /*1550*/  @!UP2 SYNCS.EXCH.64 URZ, [UR12+0x30010], UR16 ;  /* 0x030010100c3fa5b2 */ /* 0x0005240008000100 */
[----:B----4-:R-:W-:Y:S06]  /*1560*/  BAR.SYNC.DEFER_BLOCKING 0x0 ;  /* 0x0000000000007b1d */ /* 0x010fec0000010000 */
[----:B------:R2:W4:Y:S01]  /*1570*/  @!UP3 SYNCS.EXCH.64 URZ, [UR12+0x30018], UR6 ;  /* 0x030018060c3fb5b2 */ /* 0x0005220008000100 */
[----:B------:R-:W-:Y:S05]  /*1580*/  @!P1 BRA `(.L_x_47) ;  /* 0x0000000400989947 */ /* 0x000fea0003800000 */
[----:B-1----:R-:W-:Y:S02]  /*1590*/  SHF.R.U32.HI R2, RZ, 0x5, R0 ;  /* 0x00000005ff027819 */ /* 0x002fe40000011600 */
[----:B------:R-:W-:Y:S02]  /*15a0*/  CS2R R24, SRZ ;  /* 0x0000000000187805 */ /* 0x000fe4000001ff00 */
[----:B------:R-:W-:Y:S02]  /*15b0*/  CS2R R26, SRZ ;  /* 0x00000000001a7805 */ /* 0x000fe4000001ff00 */
[----:B------:R-:W-:Y:S02]  /*15c0*/  CS2R R28, SRZ ;  /* 0x00000000001c7805 */ /* 0x000fe4000001ff00 */
[----:B------:R-:W-:Y:S02]  /*15d0*/  R2UR UR13, R2 ;  /* 0x00000000020d72ca */ /* 0x000fe400000e0000 */
[----:B------:R-:W-:-:S02]  /*15e0*/  CS2R R30, SRZ ;  /* 0x00000000001e7805 */ /* 0x000fc4000001ff00 */
[----:B------:R-:W-:Y:S02]  /*15f0*/  CS2R R32, SRZ ;  /* 0x0000000000207805 */ /* 0x000fe4000001ff00 */
[----:B------:R-:W-:Y:S02]  /*1600*/  CS2R R34, SRZ ;  /* 0x0000000000227805 */ /* 0x000fe4000001ff00 */
[----:B------:R-:W-:Y:S02]  /*1610*/  CS2R R36, SRZ ;  /* 0x0000000000247805 */ /* 0x000fe4000001ff00 */
[----:B------:R-:W-:Y:S02]  /*1620*/  CS2R R38, SRZ ;  /* 0x0000000000267805 */ /* 0x000fe4000001ff00 */
[----:B------:R-:W-:Y:S02]  /*1630*/  CS2R R40, SRZ ;  /* 0x0000000000287805 */ /* 0x000fe4000001ff00 */
[----:B------:R-:W-:-:S02]  /*1640*/  CS2R R42, SRZ ;  /* 0x00000000002a7805 */ /* 0x000fc4000001ff00 */
[----:B------:R-:W-:Y:S02]  /*1650*/  CS2R R44, SRZ ;  /* 0x00000000002c7805 */ /* 0x000fe4000001ff00 */
[----:B------:R-:W-:Y:S02]  /*1660*/  CS2R R46, SRZ ;  /* 0x00000000002e7805 */ /* 0x000fe4000001ff00 */
[----:B------:R-:W-:Y:S02]  /*1670*/  CS2R R48, SRZ ;  /* 0x0000000000307805 */ /* 0x000fe4000001ff00 */
[----:B------:R-:W-:Y:S02]  /*1680*/  CS2R R50, SRZ ;  /* 0x0000000000327805 */ /* 0x000fe4000001ff00 */
[----:B------:R-:W-:Y:S02]  /*1690*/  CS2R R52, SRZ ;  /* 0x0000000000347805 */ /* 0x000fe4000001ff00 */
[----:B------:R-:W-:Y:S01]  /*16a0*/  CS2R R54, SRZ ;  /* 0x0000000000367805 */ /* 0x000fe2000001ff00 */
[----:B------:R-:W-:Y:S01]  /*16b0*/  UMOV UR5, URZ ;  /* 0x0000003f00057c82 */ /* 0x000fe20008000000 */
[----:B--2---:R-:W-:-:S05]  /*16c0*/  UMOV UR6, URZ ;  /* 0x0000003f00067c82 */ /* 0x004fca0008000000 */
.L_x_49:
[----:B----4-:R-:W-:Y:S01]  /*16d0*/  BAR.SYNC.DEFER_BLOCKING 0x0 ;  /* 0x0000000000007b1d */ /* 0x010fe20000010000 */
[----:B------:R-:W-:Y:S01]  /*16e0*/  ULEA UR32, UR5, UR12, 0x3 ;  /* 0x0000000c05207291 */ /* 0x000fe2000f8e183f */
[----:B------:R-:W-:Y:S01]  /*16f0*/  @!P2 IMAD.MOV.U32 R2, RZ, RZ, 0xc000 ;  /* 0x0000c000ff02a424 */ /* 0x000fe200078e00ff */
[----:B------:R-:W-:Y:S01]  /*1700*/  ELECT P0, URZ, PT ;  /* 0x00000000003f782f */ /* 0x000fe20003800000 */
[----:B------:R-:W-:-:S03]  /*1710*/  ULEA UR14, UR5, UR12, 0xf ;  /* 0x0000000c050e7291 */ /* 0x000fc6000f8e783f */
[----:B------:R-:W-:Y:S01]  /*1720*/  ISETP.LT.U32.AND P0, PT, R6, 0x40, P0 ;  /* 0x000000400600780c */ /* 0x000fe20000701070 */
[----:B------:R-:W-:Y:S01]  /*1730*/  ULOP3.LUT UR8, UR13, 0x1, URZ, 0xc0, !UPT ;  /* 0x000000010d087892 */ /* 0x000fe2000f8ec03f */
[----:B------:R-:W-:-:S03]  /*1740*/  ELECT P1, URZ, PT ;  /* 0x00000000003f782f */ /* 0x000fc60003820000 */
[----:B------:R-:W-:Y:S02]  /*1750*/  ULEA UR24, UR8, UR14, 0xe ;  /* 0x0000000e08187291 */ /* 0x000fe4000f8e703f */
[----:B------:R-:W-:Y:S01]  /*1760*/  ULEA UR26, UR8, UR6, 0x6 ;  /* 0x00000006081a7291 */ /* 0x000fe2000f8e303f */
[----:B------:R-:W-:Y:S01]  /*1770*/  ISETP.LT.U32.AND P1, PT, R6, 0x40, P1 ;  /* 0x000000400600780c */ /* 0x000fe20000f21070 */
[----:B------:R-:W-:-:S04]  /*1780*/  ULEA UR7, UR5, UR12, 0xe ;  /* 0x0000000c05077291 */ /* 0x000fc8000f8e703f */
[----:B------:R-:W-:Y:S01]  /*1790*/  VOTEU.ANY UP0, P0 ;  /* 0x00000000003f7886 */ /* 0x000fe20000000100 */
[----:B------:R-:W-:Y:S01]  /*17a0*/  VOTEU.ANY UP2, P0 ;  /* 0x00000000003f7886 */ /* 0x000fe20000040100 */
[----:B------:R-:W-:Y:S01]  /*17b0*/  UIADD3 UR31, UR7, 0x20000, URZ ;  /* 0x00020000071f7890 */ /* 0x000fe2000fffe03f */
[----:B------:R1:W-:Y:S01]  /*17c0*/  @!P2 SYNCS.ARRIVE.TRANS64 RZ, [UR32+0x30000], R2 ;  /* 0x03000002ffffa9a7 */ /* 0x0003e20008000020 */
[----:B------:R2:W-:Y:S06]  /*17d0*/  MEMBAR.ALL.CTA ;  /* 0x0000000000007992 */ /* 0x0005ec0000008000 */
[----:B--2---:R-:W2:Y:S01]  /*17e0*/  FENCE.VIEW.ASYNC.S ;  /* 0x00000000000073c6 */ /* 0x004ea20000000000 */
[----:B------:R-:W-:Y:S01]  /*17f0*/  @UP0 UIADD3 UR25, UR32, 0x30000, URZ ;  /* 0x0003000020190890 */ /* 0x000fe2000fffe03f */
[----:B------:R-:W-:Y:S01]  /*1800*/  @UP0 UMOV UR16, UR20 ;  /* 0x0000001400100c82 */ /* 0x000fe20008000000 */
[----:B------:R-:W-:Y:S01]  /*1810*/  @UP0 UMOV UR17, UR21 ;  /* 0x0000001500110c82 */ /* 0x000fe20008000000 */
[----:B--2---:R-:W-:Y:S01]  /*1820*/  VOTEU.ANY UP1, P1 ;  /* 0x00000000003f7886 */ /* 0x004fe20000820100 */
[----:B------:R-:W-:Y:S01]  /*1830*/  ULEA UR8, UR8, UR31, 0xd ;  /* 0x0000001f08087291 */ /* 0x000fe2000f8e683f */
[----:B-1----:R-:W-:Y:S01]  /*1840*/  IMAD.U32 R2, RZ, RZ, UR4 ;  /* 0x00000004ff027e24 */ /* 0x002fe2000f8e00ff */
[----:B------:R-:W-:Y:S01]  /*1850*/  VOTEU.ANY UP3, P1 ;  /* 0x00000000003f7886 */ /* 0x000fe20000860100 */
[----:B------:R-:W-:Y:S01]  /*1860*/  UMOV UR10, UR26 ;  /* 0x0000001a000a7c82 */ /* 0x000fe20008000000 */
[----:B------:R-:W-:Y:S01]  /*1870*/  @UP1 UIADD3 UR9, UR32, 0x30000, URZ ;  /* 0x0003000020091890 */ /* 0x000fe2000fffe03f */
[----:B------:R-:W-:Y:S01]  /*1880*/  @UP1 UMOV UR18, UR22 ;  /* 0x0000001600121c82 */ /* 0x000fe20008000000 */
[----:B------:R-:W-:Y:S01]  /*1890*/  @UP1 UMOV UR19, UR23 ;  /* 0x0000001700131c82 */ /* 0x000fe20008000000 */
[----:B------:R-:W-:Y:S01]  /*18a0*/  SHF.L.U32 R2, R2, 0x1f, RZ ;  /* 0x0000001f02027819 */ /* 0x000fe200000006ff */
[----:B------:R-:W-:Y:S06]  /*18b0*/  BAR.SYNC.DEFER_BLOCKING 0x0 ;  /* 0x0000000000007b1d */ /* 0x000fec0000010000 */
[----:B------:R1:W-:Y:S02]  /*18c0*/  @UP2 UTMALDG.2D [UR24], [UR16] ;  /* 0x00000018100025b4 */ /* 0x0003e40008008000 */
[----:B------:R-:W-:Y:S06]  /*18d0*/  BAR.SYNC.DEFER_BLOCKING 0x0 ;  /* 0x0000000000007b1d */ /* 0x000fec0000010000 */
[----:B------:R1:W-:Y:S02]  /*18e0*/  @UP3 UTMALDG.2D [UR8], [UR18] ;  /* 0x00000008120035b4 */ /* 0x0003e40008008000 */
[----:B------:R-:W-:Y:S06]  /*18f0*/  BAR.SYNC.DEFER_BLOCKING 0x0 ;  /* 0x0000000000007b1d */ /* 0x000fec0000010000 */
[----:B------:R-:W2:Y:S02]  /*1900*/  SYNCS.PHASECHK.TRANS64.TRYWAIT P0, [UR32+0x30000], R2 ;  /* 0x03000002ff0075a7 */ /* 0x000ea40008000160 */
[----:B-12---:R-:W-:Y:S05]  /*1910*/  @!P0 BRA `(.L_x_48) ;  /* 0x0000000400a48947 */ /* 0x006fea0003800000 */
.L_x_50:
[----:B------:R-:W-:Y:S01]  /*1920*/  USHF.L.U32 UR7, UR13, 0x7, URZ ;  /* 0x000000070d077899 */ /* 0x000fe2000800063f */
[----:B------:R-:W-:Y:S02]  /*1930*/  WARPGROUP.DEPBAR.LE gsb0, 0x0 ;  /* 0x00008000000079c5 */ /* 0x000fe40000010000 */
[----:B------:R-:W-:Y:S01]  /*1940*/  USHF.R.U32.HI UR18, URZ, 0x4, UR31 ;  /* 0x000000043f127899 */ /* 0x000fe2000801161f */
[----:B------:R-:W-:Y:S01]  /*1950*/  WARPGROUP.ARRIVE ;  /* 0x00000000000079c5 */ /* 0x000fe20000000000 */
[----:B------:R-:W-:Y:S01]  /*1960*/  ULOP3.LUT UR7, UR7, 0x200, URZ, 0xc0, !UPT ;  /* 0x0000020007077892 */ /* 0x000fe2000f8ec03f */
[----:B------:R-:W1:Y:S01]  /*1970*/  LDC R2, c[0x0][0x230] ;  /* 0x00008c00ff027b82 */ /* 0x000e620000000800 */
[----:B------:R-:W-:Y:S02]  /*1980*/  USGXT.U32 UR18, UR18, 0xe ;  /* 0x0000000e1212789a */ /* 0x000fe40008000000 */
[----:B------:R-:W-:Y:S01]  /*1990*/  ULEA.HI UR7, UR14, UR7, URZ, 0x1c ;  /* 0x000000070e077291 */ /* 0x000fe2000f8fe03f */
[----:B------:R-:W-:Y:S01]  /*19a0*/  UMOV UR17, 0x40000040 ;  /* 0x4000004000117882 */ /* 0x000fe20000000000 */
[----:B------:R-:W-:-:S02]  /*19b0*/  UMOV UR19, 0x40000040 ;  /* 0x4000004000137882 */ /* 0x000fc40000000000 */
[----:B------:R-:W-:Y:S01]  /*19c0*/  ULOP3.LUT UR16, UR7, 0x3fff, URZ, 0xc0, !UPT ;  /* 0x00003fff07107892 */ /* 0x000fe2000f8ec03f */
[----:B------:R-:W-:Y:S02]  /*19d0*/  UMOV UR8, URZ ;  /* 0x0000003f00087c82 */ /* 0x000fe40008000000 */
[----:B------:R-:W-:Y:S01]  /*19e0*/  UMOV UR7, URZ ;  /* 0x0000003f00077c82 */ /* 0x000fe20008000000 */
[----:B------:R-:W-:Y:S02]  /*19f0*/  UIADD3 UR6, UR6, 0x80, URZ ;  /* 0x0000008006067890 */ /* 0x000fe4000fffe03f */
[----:B------:R-:W-:-:S03]  /*1a00*/  UIADD3 UR5, UR5, 0x1, URZ ;  /* 0x0000000105057890 */ /* 0x000fc6000fffe03f */
[----:B------:R-:W-:Y:S01]  /*1a10*/  HGMMA.64x64x16.F32.BF16 R24, gdesc[UR16], R24 ;  /* 0x00e00000101879f0 */ /* 0x000fe20008701818 */
[----:B------:R-:W-:Y:S02]  /*1a20*/  UIADD3 UR16, UP0, UR16, 0x2, URZ ;  /* 0x0000000210107890 */ /* 0x000fe4000ff1e03f */
[----:B------:R-:W-:Y:S02]  /*1a30*/  UIADD3 UR18, UP1, UR18, 0x2, URZ ;  /* 0x0000000212127890 */ /* 0x000fe4000ff3e03f */
[----:B------:R-:W-:Y:S02]  /*1a40*/  UIADD3.X UR17, UR7, 0x40000040, URZ, UP0, !UPT ;  /* 0x4000004007117890 */ /* 0x000fe400087fe43f */
[----:B------:R-:W-:Y:S01]  /*1a50*/  UIADD3.X UR19, UR8, 0x40000040, URZ, UP1, !UPT ;  /* 0x4000004008137890 */ /* 0x000fe20008ffe43f */
[----:B-1----:R-:W-:Y:S01]  /*1a60*/  ISETP.LE.AND P0, PT, R2, UR6, PT ;  /* 0x0000000602007c0c */ /* 0x002fe2000bf03270 */
[----:B------:R-:W-:Y:S02]  /*1a70*/  UIADD3.64 UR32, UR16, 0x2, URZ ;  /* 0x0000000210207897 */ /* 0x000fe4000fffe03f */
[----:B------:R-:W-:-:S02]  /*1a80*/  UIADD3.64 UR34, UR18, 0x2, URZ ;  /* 0x0000000212227897 */ /* 0x000fc4000fffe03f */
[----:B------:R-:W-:-:S04]  /*1a90*/  UISETP.NE.U32.AND UP0, UPT, UR5, 0x4, UPT ;  /* 0x000000040500788c */ /* 0x000fc8000bf05070 */
[----:B------:R-:W-:Y:S02]  /*1aa0*/  USEL UR7, URZ, 0x1, UP0 ;  /* 0x000000013f077887 */ /* 0x000fe40008000000 */
[----:B------:R-:W-:Y:S02]  /*1ab0*/  USEL UR5, UR5, URZ, UP0 ;  /* 0x0000003f05057287 */ /* 0x000fe40008000000 */
[----:B------:R-:W-:Y:S01]  /*1ac0*/  ULOP3.LUT UR4, UR4, UR7, URZ, 0x3c, !UPT ;  /* 0x0000000704047292 */ /* 0x000fe2000f8e3c3f */
[----:B------:R-:W-:Y:S04]  /*1ad0*/  HGMMA.64x64x16.F32.BF16 R24, gdesc[UR16], R24 ;  /* 0x00e00000101879f0 */ /* 0x000fe80008701818 */
[----:B------:R-:W-:Y:S01]  /*1ae0*/  HGMMA.64x64x16.F32.BF16 R24, gdesc[UR32], R24 ;  /* 0x00e00000201879f0 */ /* 0x000fe20008701818 */
[----:B------:R-:W-:-:S02]  /*1af0*/  UIADD3.64 UR32, UR16, 0x4, URZ ;  /* 0x0000000410207897 */ /* 0x000fc4000fffe03f */
[----:B------:R-:W-:-:S09]  /*1b00*/  UIADD3.64 UR34, UR18, 0x4, URZ ;  /* 0x0000000412227897 */ /* 0x000fd2000fffe03f */
[----:B------:R-:W-:Y:S01]  /*1b10*/  HGMMA.64x64x16.F32.BF16 R24, gdesc[UR32], R24 ;  /* 0x00e00000201879f0 */ /* 0x000fe20008701818 */
[----:B------:R-:W-:Y:S02]  /*1b20*/  UIADD3.64 UR32, UR16, 0x3fe, URZ ;  /* 0x000003fe10207897 */ /* 0x000fe4000fffe03f */
[----:B------:R-:W-:-:S09]  /*1b30*/  UIADD3.64 UR34, UR18, 0x1fe, URZ ;  /* 0x000001fe12227897 */ /* 0x000fd2000fffe03f */
[----:B------:R-:W-:Y:S01]  /*1b40*/  HGMMA.64x64x16.F32.BF16 R24, gdesc[UR32], R24 ;  /* 0x00e00000201879f0 */ /* 0x000fe20008701818 */
[----:B------:R-:W-:Y:S02]  /*1b50*/  UIADD3.64 UR32, UR16, 0x400, URZ ;  /* 0x0000040010207897 */ /* 0x000fe4000fffe03f */
[----:B------:R-:W-:-:S09]  /*1b60*/  UIADD3.64 UR34, UR18, 0x200, URZ ;  /* 0x0000020012227897 */ /* 0x000fd2000fffe03f */
[----:B------:R-:W-:Y:S01]  /*1b70*/  HGMMA.64x64x16.F32.BF16 R24, gdesc[UR32], R24 ;  /* 0x00e00000201879f0 */ /* 0x000fe20008701818 */
[----:B------:R-:W-:Y:S02]  /*1b80*/  UIADD3.64 UR32, UR16, 0x402, URZ ;  /* 0x0000040210207897 */ /* 0x000fe4000fffe03f */
[----:B------:R-:W-:Y:S02]  /*1b90*/  UIADD3.64 UR34, UR18, 0x202, URZ ;  /* 0x0000020212227897 */ /* 0x000fe4000fffe03f */
[----:B------:R-:W-:Y:S02]  /*1ba0*/  UIADD3.64 UR16, UR16, 0x404, URZ ;  /* 0x0000040410107897 */ /* 0x000fe4000fffe03f */
[----:B------:R-:W-:-:S05]  /*1bb0*/  UIADD3.64 UR18, UR18, 0x204, URZ ;  /* 0x0000020412127897 */ /* 0x000fca000fffe03f */
[----:B------:R-:W-:Y:S04]  /*1bc0*/  HGMMA.64x64x16.F32.BF16 R24, gdesc[UR32], R24 ;  /* 0x00e00000201879f0 */ /* 0x000fe80008701818 */
[----:B------:R-:W-:Y:S01]  /*1bd0*/  HGMMA.64x64x16.F32.BF16 R24, gdesc[UR16], R24, gsb0 ;  /* 0x00e00000101879f0 */ /* 0x000fe20008001818 */
[----:B------:R-:W-:Y:S05]  /*1be0*/  @!P0 BRA `(.L_x_49) ;  /* 0xfffffff800b88947 */ /* 0x000fea000383ffff */
.L_x_47:
[----:B------:R-:W-:Y:S02]  /*1bf0*/  WARPGROUP.DEPBAR.LE gsb0, 0x0 ;  /* 0x00008000000079c5 */ /* 0x000fe40000010000 */
[----:B----4-:R-:W-:Y:S01]  /*1c00*/  BAR.SYNC.DEFER_BLOCKING 0x0 ;  /* 0x0000000000007b1d */ /* 0x010fe20000010000 */
[C---:B-1----:R-:W-:Y:S01]  /*1c10*/  IMAD.SHL.U32 R2, R0.reuse, 0x80, RZ ;  /* 0x0000008000027824 */ /* 0x042fe200078e00ff */
[----:B------:R-:W-:Y:S01]  /*1c20*/  F2FP.BF16.F32.PACK_AB R24, R25, R24 ;  /* 0x000000181918723e */ /* 0x000fe200000010ff */
[----:B------:R-:W-:Y:S01]  /*1c30*/  IMAD.SHL.U32 R3, R0, 0x40, RZ ;  /* 0x0000004000037824 */ /* 0x000fe200078e00ff */
[----:B------:R-:W-:Y:S02]  /*1c40*/  F2FP.BF16.F32.PACK_AB R25, R27, R26 ;  /* 0x0000001a1b19723e */ /* 0x000fe400000010ff */
[----:B------:R-:W-:Y:S02]  /*1c50*/  ELECT P0, URZ, PT ;  /* 0x00000000003f782f */ /* 0x000fe40003800000 */
[----:B------:R-:W-:Y:S01]  /*1c60*/  LOP3.LUT R2, R2, 0x780, RZ, 0xc0, !PT ;  /* 0x0000078002027812 */ /* 0x000fe200078ec0ff */
[----:B------:R-:W-:Y:S01]  /*1c70*/  UMOV UR13, UR11 ;  /* 0x0000000b000d7c82 */ /* 0x000fe20008000000 */
[----:B------:R-:W-:Y:S01]  /*1c80*/  F2FP.BF16.F32.PACK_AB R32, R33, R32 ;  /* 0x000000202120723e */ /* 0x000fe200000010ff */
[----:B------:R-:W-:Y:S01]  /*1c90*/  UMOV UR14, UR27 ;  /* 0x0000001b000e7c82 */ /* 0x000fe20008000000 */
[----:B---3--:R-:W-:Y:S01]  /*1ca0*/  LOP3.LUT R4, R2, 0x3800, R3, 0xf8, !PT ;  /* 0x0000380002047812 */ /* 0x008fe200078ef803 */
[----:B------:R-:W-:Y:S01]  /*1cb0*/  IMAD.SHL.U32 R2, R0, 0x10, RZ ;  /* 0x0000001000027824 */ /* 0x000fe200078e00ff */
[----:B------:R-:W-:-:S02]  /*1cc0*/  F2FP.BF16.F32.PACK_AB R26, R29, R28 ;  /* 0x0000001c1d1a723e */ /* 0x000fc400000010ff */
[----:B------:R-:W-:Y:S02]  /*1cd0*/  F2FP.BF16.F32.PACK_AB R27, R31, R30 ;  /* 0x0000001e1f1b723e */ /* 0x000fe400000010ff */
[----:B------:R-:W-:Y:S02]  /*1ce0*/  LOP3.LUT R3, R2, 0x70, RZ, 0xc0, !PT ;  /* 0x0000007002037812 */ /* 0x000fe400078ec0ff */
[----:B------:R-:W-:Y:S02]  /*1cf0*/  F2FP.BF16.F32.PACK_AB R33, R35, R34 ;  /* 0x000000222321723e */ /* 0x000fe400000010ff */
[----:B------:R-:W-:Y:S02]  /*1d00*/  LOP3.LUT R3, R3, 0x10, R0, 0x78, !PT ;  /* 0x0000001003037812 */ /* 0x000fe400078e7800 */
[----:B------:R-:W-:Y:S01]  /*1d10*/  F2FP.BF16.F32.PACK_AB R40, R41, R40 ;  /* 0x000000282928723e */ /* 0x000fe200000010ff */
[----:B------:R-:W1:Y:S02]  /*1d20*/  @!P2 SYNCS.CCTL.IV [UR12+0x30000] ;  /* 0x03000000ff00a9b1 */ /* 0x000e64000800000c */
[----:B-1----:R-:W-:Y:S01]  /*1d30*/  BAR.SYNC.DEFER_BLOCKING 0x0 ;  /* 0x0000000000007b1d */ /* 0x002fe20000010000 */
[----:B------:R-:W-:-:S02]  /*1d40*/  LOP3.LUT R3, R4, R3, RZ, 0xfc, !PT ;  /* 0x0000000304037212 */ /* 0x000fc400078efcff */
[----:B------:R-:W-:Y:S02]  /*1d50*/  F2FP.BF16.F32.PACK_AB R34, R37, R36 ;  /* 0x000000242522723e */ /* 0x000fe400000010ff */
[C---:B------:R-:W-:Y:S01]  /*1d60*/  LOP3.LUT R2, R3.reuse, 0x20, RZ, 0x3c, !PT ;  /* 0x0000002003027812 */ /* 0x040fe200078e3cff */
[C---:B------:R-:W-:Y:S01]  /*1d70*/  VIADD R0, R3.reuse, UR12 ;  /* 0x0000000c03007c36 */ /* 0x040fe20008000000 */
[C---:B------:R-:W-:Y:S02]  /*1d80*/  LOP3.LUT R4, R3.reuse, 0x40, RZ, 0x3c, !PT ;  /* 0x0000004003047812 */ /* 0x040fe400078e3cff */
[----:B------:R-:W-:Y:S01]  /*1d90*/  LOP3.LUT R3, R3, 0x60, RZ, 0x3c, !PT ;  /* 0x0000006003037812 */ /* 0x000fe200078e3cff */
[----:B------:R-:W-:Y:S01]  /*1da0*/  VIADD R2, R2, UR12 ;  /* 0x0000000c02027c36 */ /* 0x000fe20008000000 */
[----:B------:R-:W-:Y:S01]  /*1db0*/  F2FP.BF16.F32.PACK_AB R35, R39, R38 ;  /* 0x000000262723723e */ /* 0x000fe200000010ff */
[----:B------:R-:W-:Y:S01]  /*1dc0*/  VIADD R4, R4, UR12 ;  /* 0x0000000c04047c36 */ /* 0x000fe20008000000 */
[----:B------:R-:W-:Y:S01]  /*1dd0*/  F2FP.BF16.F32.PACK_AB R41, R43, R42 ;  /* 0x0000002a2b29723e */ /* 0x000fe200000010ff */
[----:B------:R-:W-:Y:S01]  /*1de0*/  VIADD R3, R3, UR12 ;  /* 0x0000000c03037c36 */ /* 0x000fe20008000000 */
[----:B------:R-:W-:-:S02]  /*1df0*/  F2FP.BF16.F32.PACK_AB R48, R49, R48 ;  /* 0x000000303130723e */ /* 0x000fc400000010ff */
[----:B------:R-:W-:Y:S02]  /*1e00*/  F2FP.BF16.F32.PACK_AB R42, R45, R44 ;  /* 0x0000002c2d2a723e */ /* 0x000fe400000010ff */
[----:B------:R-:W-:Y:S02]  /*1e10*/  F2FP.BF16.F32.PACK_AB R43, R47, R46 ;  /* 0x0000002e2f2b723e */ /* 0x000fe400000010ff */
[----:B------:R-:W-:Y:S02]  /*1e20*/  F2FP.BF16.F32.PACK_AB R49, R51, R50 ;  /* 0x000000323331723e */ /* 0x000fe400000010ff */
[----:B------:R-:W-:Y:S01]  /*1e30*/  F2FP.BF16.F32.PACK_AB R50, R53, R52 ;  /* 0x000000343532723e */ /* 0x000fe200000010ff */
[----:B------:R-:W1:Y:S02]  /*1e40*/  @!P2 SYNCS.CCTL.IV [UR12+0x30008] ;  /* 0x03000800ff00a9b1 */ /* 0x000e64000800000c */
[----:B-1----:R-:W-:Y:S01]  /*1e50*/  BAR.SYNC.DEFER_BLOCKING 0x0 ;  /* 0x0000000000007b1d */ /* 0x002fe20000010000 */
[----:B------:R-:W-:-:S02]  /*1e60*/  F2FP.BF16.F32.PACK_AB R51, R55, R54 ;  /* 0x000000363733723e */ /* 0x000fc400000010ff */
[----:B------:R-:W-:-:S13]  /*1e70*/  ISETP.LT.U32.AND P0, PT, R6, 0x20, P0 ;  /* 0x000000200600780c */ /* 0x000fda0000701070 */
[----:B------:R-:W-:Y:S01]  /*1e80*/  VOTEU.ANY UP0, P0 ;  /* 0x00000000003f7886 */ /* 0x000fe20000000100 */
[----:B------:R-:W-:-:S04]  /*1e90*/  VOTEU.ANY UP1, P0 ;  /* 0x00000000003f7886 */ /* 0x000fc80000020100 */
[----:B--2---:R-:W-:Y:S01]  /*1ea0*/  @UP0 UMOV UR6, UR28 ;  /* 0x0000001c00060c82 */ /* 0x004fe20008000000 */
[----:B------:R-:W-:Y:S01]  /*1eb0*/  @UP0 UMOV UR7, UR29 ;  /* 0x0000001d00070c82 */ /* 0x000fe20008000000 */
[----:B------:R-:W1:Y:S02]  /*1ec0*/  @!P2 SYNCS.CCTL.IV [UR12+0x30010] ;  /* 0x03001000ff00a9b1 */ /* 0x000e64000800000c */
[----:B-1----:R-:W-:Y:S06]  /*1ed0*/  BAR.SYNC.DEFER_BLOCKING 0x0 ;  /* 0x0000000000007b1d */ /* 0x002fec0000010000 */
[----:B------:R-:W1:Y:S02]  /*1ee0*/  @!P2 SYNCS.CCTL.IV [UR12+0x30018] ;  /* 0x03001800ff00a9b1 */ /* 0x000e64000800000c */
[----:B-1----:R-:W-:Y:S04]  /*1ef0*/  STSM.16.M88.4 [R0], R24 ;  /* 0x0000001800007844 */ /* 0x002fe80000000200 */
[----:B------:R-:W-:Y:S04]  /*1f00*/  STSM.16.M88.4 [R2], R32 ;  /* 0x0000002002007844 */ /* 0x000fe80000000200 */
[----:B------:R-:W-:Y:S04]  /*1f10*/  STSM.16.M88.4 [R4], R40 ;  /* 0x0000002804007844 */ /* 0x000fe80000000200 */
[----:B------:R-:W-:Y:S01]  /*1f20*/  STSM.16.M88.4 [R3], R48 ;  /* 0x0000003003007844 */ /* 0x000fe20000000200 */
[----:B------:R1:W-:Y:S06]  /*1f30*/  MEMBAR.ALL.CTA ;  /* 0x0000000000007992 */ /* 0x0003ec0000008000 */
[----:B-1----:R-:W1:Y:S02]  /*1f40*/  FENCE.VIEW.ASYNC.S ;  /* 0x00000000000073c6 */ /* 0x002e640000000000 */
[----:B-1----:R-:W-:Y:S06]  /*1f50*/  BAR.SYNC.DEFER_BLOCKING 0x0 ;  /* 0x0000000000007b1d */ /* 0x002fec0000010000 */
[----:B------:R1:W-:Y:S01]  /*1f60*/  @UP1 UTMASTG.2D [UR12], [UR6] ;  /* 0x0000000c060013b5 */ /* 0x0003e20008008000 */
[----:B------:R0:W-:Y:S01]  /*1f70*/  UTMACMDFLUSH ;  /* 0x00000000000079b7 */ /* 0x0001e20000000000 */
[----:B------:R-:W-:-:S04]  /*1f80*/  DEPBAR.LE SB0, 0x0 ;  /* 0x000080000000791a */ /* 0x000fc80000000000 */
[----:B------:R-:W-:Y:S06]  /*1f90*/  BAR.SYNC.DEFER_BLOCKING 0x0 ;  /* 0x0000000000007b1d */ /* 0x000fec0000010000 */
[----:B-1----:R-:W-:Y:S05]  /*1fa0*/  EXIT ;  /* 0x000000000000794d */ /* 0x002fea0003800000 */
.L_x_48:
[----:B------:R-:W1:Y:S02]  /*1fb0*/  SYNCS.PHASECHK.TRANS64.TRYWAIT P0, [UR32+0x30000], R2 ;  /* 0x03000002ff0075a7 */ /* 0x000e640008000160 */
[----:B-1----:R-:W-:Y:S05]  /*1fc0*/  @!P0 BRA `(.L_x_48) ;  /* 0xfffffffc00f88947 */ /* 0x002fea000383ffff */
[----:B------:R-:W-:Y:S05]  /*1fd0*/  BRA `(.L_x_50) ;  /* 0xfffffff800507947 */ /* 0x000fea000383ffff */
.L_x_51:
[----:B------:R-:W-:-:S00]  /*1fe0*/  BRA `(.L_x_51) ;  /* 0xfffffffc00fc7947 */ /* 0x000fc0000383ffff */
[----:B------:R-:W-:-:S00]  /*1ff0*/  NOP ;  /* 0x0000000000007918 */ /* 0x000fc00000000000 */
        /* <DEDUP_REMOVED lines=8> */
.L_x_52:


//--------------------- .nv.shared.gluon_wgmma    --------------------------
	.section	.nv.shared.gluon_wgmma,"aw",@nobits
	.sectionflags	@""
	.align	16
	.zero		1024


//--------------------- .nv.shared.reserved.0     --------------------------
	.section	.nv.shared.reserved.0,"aw",@nobits
	.weak		__nv_reservedSMEM_offset_0_alias
	.size		__nv_reservedSMEM_offset_0_alias, 0, 0
	.other		__nv_reservedSMEM_offset_0_alias,@"STO_CUDA_RESERVED_SHARED STV_DEFAULT"
__nv_reservedSMEM_offset_0_alias:
	.zero		0


//--------------------- .nv.constant0.gluon_wgmma --------------------------
	.section	.nv.constant0.gluon_wgmma,"a",@progbits
	.sectionflags	@""
	.align	4
.nv.constant0.gluon_wgmma:
	.zero		608


//--------------------- SYMBOLS --------------------------

	.type		.nv.reservedSmem.offset0,@object
	.size		.nv.reservedSmem.offset0,0x4
